def attn_fwd(
    Q,
    K,
    V,
    Out,
    Lse,
    sm_scale,
    stride_qz,
    stride_qh,
    stride_qm,
    stride_qk,
    stride_kz,
    stride_kh,
    stride_kn,
    stride_kk,
    stride_vz,
    stride_vh,
    stride_vn,
    stride_vk,
    stride_oz,
    stride_oh,
    stride_om,
    stride_ok,
    seqlen_q,
    seqlen_k,
    BLOCK_M: tl.constexpr,
    BLOCK_N: tl.constexpr,
    HEAD_DIM: tl.constexpr,
    CAUSAL: tl.constexpr,
):
    start_m = tl.program_id(0)
    off_hz = tl.program_id(1)
    q_off = off_hz * stride_qh
    k_off = off_hz * stride_kh
    v_off = off_hz * stride_vh
    offs_m = start_m * BLOCK_M + tl.arange(0, BLOCK_M)
    offs_d = tl.arange(0, HEAD_DIM)
    offs_n = tl.arange(0, BLOCK_N)
    q_ptrs = Q + q_off + offs_m[:, None] * stride_qm + offs_d[None, :] * stride_qk
    k_ptrs = K + k_off + offs_d[:, None] * stride_kk + offs_n[None, :] * stride_kn
    v_ptrs = V + v_off + offs_n[:, None] * stride_vn + offs_d[None, :] * stride_vk
    m_i = tl.full([BLOCK_M], float("-inf"), dtype=tl.float32)
    l_i = tl.zeros([BLOCK_M], dtype=tl.float32) + 1.0
    acc = tl.zeros([BLOCK_M, HEAD_DIM], dtype=tl.float32)
    q = tl.load(q_ptrs)
    acc, l_i, m_i = _attn_fwd_inner(
        acc,
        l_i,
        m_i,
        q,
        k_ptrs,
        v_ptrs,
        sm_scale,
        stride_kn,
        stride_vn,
        start_m,
        seqlen_k,
        BLOCK_M,
        BLOCK_N,
        HEAD_DIM,
        CAUSAL,
    )
    acc = acc / l_i[:, None]
    lse = m_i + tl.math.log2(l_i) / 1.4426950408889634
    o_ptrs = (
        Out
        + off_hz * stride_oh
        + offs_m[:, None] * stride_om
        + offs_d[None, :] * stride_ok
    )
    tl.store(o_ptrs, acc.to(Out.dtype.element_ty))
    tl.store(Lse + off_hz * seqlen_q + offs_m, lse)

# config = {"BLOCK_M": 64, "BLOCK_N": 16, "HEAD_DIM": 128, "arch": "sm_90", "causal": true, "dtype": "fp16", "num_stages": 2, "num_warps": 8}
# arch = sm_90


// ===== COMPILED SASS (sm_90a) =====

	.target	sm_90a

	.elftype	@"ET_EXEC"


//--------------------- .note.nv.tkinfo           --------------------------
	.section	.note.nv.tkinfo,"",@"SHT_NOTE"
	.sectionflags	@"SHF_NOTE_NV_TKINFO"
	.tkinfo
        /*0018*/ 	.word	0x00000002
        /*0030*/ 	.string	""
        /*0030*/ 	.string	"ptxas"
        /*0030*/ 	.string	"Cuda compilation tools, release 13.0, V13.0.88"
        /*0030*/ 	.string	"Build cuda_13.0.r13.0/compiler.36424714_0"
        /*0030*/ 	.string	"-v  -suppress-debug-info  -lineinfo  -arch sm_90a "



//--------------------- .note.nv.cuinfo           --------------------------
	.section	.note.nv.cuinfo,"",@"SHT_NOTE"
	.sectionflags	@"SHF_NOTE_NV_CUINFO"
        /*0018*/ 	.short	0x0002
        /*001a*/ 	.short	0x005a
        /*001c*/ 	.short	0x0082
	.zero		2


//--------------------- .nv.info                  --------------------------
	.section	.nv.info,"",@"SHT_CUDA_INFO"
	.align	4


	//----- nvinfo : EIATTR_REGCOUNT
	.align		4
        /*0000*/ 	.byte	0x04, 0x2f
        /*0002*/ 	.short	(.L_2 - .L_1)
	.align		4
.L_1:
        /*0004*/ 	.word	index@(attn_fwd)
        /*0008*/ 	.word	0x0000007b


	//----- nvinfo : EIATTR_FRAME_SIZE
	.align		4
.L_2:
        /*000c*/ 	.byte	0x04, 0x11
        /*000e*/ 	.short	(.L_4 - .L_3)
	.align		4
.L_3:
        /*0010*/ 	.word	index@(attn_fwd)
        /*0014*/ 	.word	0x00000000


	//----- nvinfo : EIATTR_MIN_STACK_SIZE
	.align		4
.L_4:
        /*0018*/ 	.byte	0x04, 0x12
        /*001a*/ 	.short	(.L_6 - .L_5)
	.align		4
.L_5:
        /*001c*/ 	.word	index@(attn_fwd)
        /*0020*/ 	.word	0x00000000
.L_6:


//--------------------- .nv.compat                --------------------------
	.section	.nv.compat,"",@"SHT_CUDA_COMPAT_INFO"
	.align	4
        /*0000*/ 	.byte	0x02, 0x09, 0x01, 0x00, 0x02, 0x02, 0x04, 0x00, 0x02, 0x05, 0x05, 0x00, 0x03, 0x07, 0x01, 0x01
        /*0010*/ 	.byte	0x02, 0x03, 0x00, 0x00, 0x02, 0x06, 0x01, 0x00, 0x04, 0x0b, 0x08, 0x00, 0x00, 0x00, 0x00, 0x00
        /*0020*/ 	.byte	0x00, 0x00, 0x00, 0x00


//--------------------- .nv.info.attn_fwd         --------------------------
	.section	.nv.info.attn_fwd,"",@"SHT_CUDA_INFO"
	.sectionflags	@""
	.align	4


	//----- nvinfo : EIATTR_CUDA_API_VERSION
	.align		4
        /*0000*/ 	.byte	0x04, 0x37
        /*0002*/ 	.short	(.L_8 - .L_7)
.L_7:
        /*0004*/ 	.word	0x00000082


	//----- nvinfo : EIATTR_KPARAM_INFO
	.align		4
.L_8:
        /*0008*/ 	.byte	0x04, 0x17
        /*000a*/ 	.short	(.L_10 - .L_9)
.L_9:
        /*000c*/ 	.word	0x00000000
        /*0010*/ 	.short	0x0019
        /*0012*/ 	.short	0x0080
        /*0014*/ 	.byte	0x00, 0xf4, 0x21, 0x00


	//----- nvinfo : EIATTR_KPARAM_INFO
	.align		4
.L_10:
        /*0018*/ 	.byte	0x04, 0x17
        /*001a*/ 	.short	(.L_12 - .L_11)
.L_11:
        /*001c*/ 	.word	0x00000000
        /*0020*/ 	.short	0x0018
        /*0022*/ 	.short	0x0078
        /*0024*/ 	.byte	0x00, 0xf4, 0x21, 0x00


	//----- nvinfo : EIATTR_KPARAM_INFO
	.align		4
.L_12:
        /*0028*/ 	.byte	0x04, 0x17
        /*002a*/ 	.short	(.L_14 - .L_13)
.L_13:
        /*002c*/ 	.word	0x00000000
        /*0030*/ 	.short	0x0017
        /*0032*/ 	.short	0x0070
        /*0034*/ 	.byte	0x00, 0xf0, 0x11, 0x00


	//----- nvinfo : EIATTR_KPARAM_INFO
	.align		4
.L_14:
        /*0038*/ 	.byte	0x04, 0x17
        /*003a*/ 	.short	(.L_16 - .L_15)
.L_15:
        /*003c*/ 	.word	0x00000000
        /*0040*/ 	.short	0x0016
        /*0042*/ 	.short	0x006c
        /*0044*/ 	.byte	0x00, 0xf0, 0x11, 0x00


	//----- nvinfo : EIATTR_KPARAM_INFO
	.align		4
.L_16:
        /*0048*/ 	.byte	0x04, 0x17
        /*004a*/ 	.short	(.L_18 - .L_17)
.L_17:
        /*004c*/ 	.word	0x00000000
        /*0050*/ 	.short	0x0015
        /*0052*/ 	.short	0x0068
        /*0054*/ 	.byte	0x00, 0xf0, 0x11, 0x00


	//----- nvinfo : EIATTR_KPARAM_INFO
	.align		4
.L_18:
        /*0058*/ 	.byte	0x04, 0x17
        /*005a*/ 	.short	(.L_20 - .L_19)
.L_19:
        /*005c*/ 	.word	0x00000000
        /*0060*/ 	.short	0x0014
        /*0062*/ 	.short	0x0064
        /*0064*/ 	.byte	0x00, 0xf0, 0x11, 0x00


	//----- nvinfo : EIATTR_KPARAM_INFO
	.align		4
.L_20:
        /*0068*/ 	.byte	0x04, 0x17
        /*006a*/ 	.short	(.L_22 - .L_21)
.L_21:
        /*006c*/ 	.word	0x00000000
        /*0070*/ 	.short	0x0013
        /*0072*/ 	.short	0x0060
        /*0074*/ 	.byte	0x00, 0xf0, 0x11, 0x00


	//----- nvinfo : EIATTR_KPARAM_INFO
	.align		4
.L_22:
        /*0078*/ 	.byte	0x04, 0x17
        /*007a*/ 	.short	(.L_24 - .L_23)
.L_23:
        /*007c*/ 	.word	0x00000000
        /*0080*/ 	.short	0x0012
        /*0082*/ 	.short	0x005c
        /*0084*/ 	.byte	0x00, 0xf0, 0x11, 0x00


	//----- nvinfo : EIATTR_KPARAM_INFO
	.align		4
.L_24:
        /*0088*/ 	.byte	0x04, 0x17
        /*008a*/ 	.short	(.L_26 - .L_25)
.L_25:
        /*008c*/ 	.word	0x00000000
        /*0090*/ 	.short	0x0011
        /*0092*/ 	.short	0x0058
        /*0094*/ 	.byte	0x00, 0xf0, 0x11, 0x00


	//----- nvinfo : EIATTR_KPARAM_INFO
	.align		4
.L_26:
        /*0098*/ 	.byte	0x04, 0x17
        /*009a*/ 	.short	(.L_28 - .L_27)
.L_27:
        /*009c*/ 	.word	0x00000000
        /*00a0*/ 	.short	0x0010
        /*00a2*/ 	.short	0x0054
        /*00a4*/ 	.byte	0x00, 0xf0, 0x11, 0x00


	//----- nvinfo : EIATTR_KPARAM_INFO
	.align		4
.L_28:
        /*00a8*/ 	.byte	0x04, 0x17
        /*00aa*/ 	.short	(.L_30 - .L_29)
.L_29:
        /*00ac*/ 	.word	0x00000000
        /*00b0*/ 	.short	0x000f
        /*00b2*/ 	.short	0x0050
        /*00b4*/ 	.byte	0x00, 0xf0, 0x11, 0x00


	//----- nvinfo : EIATTR_KPARAM_INFO
	.align		4
.L_30:
        /*00b8*/ 	.byte	0x04, 0x17
        /*00ba*/ 	.short	(.L_32 - .L_31)
.L_31:
        /*00bc*/ 	.word	0x00000000
        /*00c0*/ 	.short	0x000e
        /*00c2*/ 	.short	0x004c
        /*00c4*/ 	.byte	0x00, 0xf0, 0x11, 0x00


	//----- nvinfo : EIATTR_KPARAM_INFO
	.align		4
.L_32:
        /*00c8*/ 	.byte	0x04, 0x17
        /*00ca*/ 	.short	(.L_34 - .L_33)
.L_33:
        /*00cc*/ 	.word	0x00000000
        /*00d0*/ 	.short	0x000d
        /*00d2*/ 	.short	0x0048
        /*00d4*/ 	.byte	0x00, 0xf0, 0x11, 0x00


	//----- nvinfo : EIATTR_KPARAM_INFO
	.align		4
.L_34:
        /*00d8*/ 	.byte	0x04, 0x17
        /*00da*/ 	.short	(.L_36 - .L_35)
.L_35:
        /*00dc*/ 	.word	0x00000000
        /*00e0*/ 	.short	0x000c
        /*00e2*/ 	.short	0x0044
        /*00e4*/ 	.byte	0x00, 0xf0, 0x11, 0x00


	//----- nvinfo : EIATTR_KPARAM_INFO
	.align		4
.L_36:
        /*00e8*/ 	.byte	0x04, 0x17
        /*00ea*/ 	.short	(.L_38 - .L_37)
.L_37:
        /*00ec*/ 	.word	0x00000000
        /*00f0*/ 	.short	0x000b
        /*00f2*/ 	.short	0x0040
        /*00f4*/ 	.byte	0x00, 0xf0, 0x11, 0x00


	//----- nvinfo : EIATTR_KPARAM_INFO
	.align		4
.L_38:
        /*00f8*/ 	.byte	0x04, 0x17
        /*00fa*/ 	.short	(.L_40 - .L_39)
.L_39:
        /*00fc*/ 	.word	0x00000000
        /*0100*/ 	.short	0x000a
        /*0102*/ 	.short	0x003c
        /*0104*/ 	.byte	0x00, 0xf0, 0x11, 0x00


	//----- nvinfo : EIATTR_KPARAM_INFO
	.align		4
.L_40:
        /*0108*/ 	.byte	0x04, 0x17
        /*010a*/ 	.short	(.L_42 - .L_41)
.L_41:
        /*010c*/ 	.word	0x00000000
        /*0110*/ 	.short	0x0009
        /*0112*/ 	.short	0x0038
        /*0114*/ 	.byte	0x00, 0xf0, 0x11, 0x00


	//----- nvinfo : EIATTR_KPARAM_INFO
	.align		4
.L_42:
        /*0118*/ 	.byte	0x04, 0x17
        /*011a*/ 	.short	(.L_44 - .L_43)
.L_43:
        /*011c*/ 	.word	0x00000000
        /*0120*/ 	.short	0x0008
        /*0122*/ 	.short	0x0034
        /*0124*/ 	.byte	0x00, 0xf0, 0x11, 0x00


	//----- nvinfo : EIATTR_KPARAM_INFO
	.align		4
.L_44:
        /*0128*/ 	.byte	0x04, 0x17
        /*012a*/ 	.short	(.L_46 - .L_45)
.L_45:
        /*012c*/ 	.word	0x00000000
        /*0130*/ 	.short	0x0007
        /*0132*/ 	.short	0x0030
        /*0134*/ 	.byte	0x00, 0xf0, 0x11, 0x00


	//----- nvinfo : EIATTR_KPARAM_INFO
	.align		4
.L_46:
        /*0138*/ 	.byte	0x04, 0x17
        /*013a*/ 	.short	(.L_48 - .L_47)
.L_47:
        /*013c*/ 	.word	0x00000000
        /*0140*/ 	.short	0x0006
        /*0142*/ 	.short	0x002c
        /*0144*/ 	.byte	0x00, 0xf0, 0x11, 0x00


	//----- nvinfo : EIATTR_KPARAM_INFO
	.align		4
.L_48:
        /*0148*/ 	.byte	0x04, 0x17
        /*014a*/ 	.short	(.L_50 - .L_49)
.L_49:
        /*014c*/ 	.word	0x00000000
        /*0150*/ 	.short	0x0005
        /*0152*/ 	.short	0x0028
        /*0154*/ 	.byte	0x00, 0xf0, 0x11, 0x00


	//----- nvinfo : EIATTR_KPARAM_INFO
	.align		4
.L_50:
        /*0158*/ 	.byte	0x04, 0x17
        /*015a*/ 	.short	(.L_52 - .L_51)
.L_51:
        /*015c*/ 	.word	0x00000000
        /*0160*/ 	.short	0x0004
        /*0162*/ 	.short	0x0020
        /*0164*/ 	.byte	0x00, 0xf4, 0x21, 0x00


	//----- nvinfo : EIATTR_KPARAM_INFO
	.align		4
.L_52:
        /*0168*/ 	.byte	0x04, 0x17
        /*016a*/ 	.short	(.L_54 - .L_53)
.L_53:
        /*016c*/ 	.word	0x00000000
        /*0170*/ 	.short	0x0003
        /*0172*/ 	.short	0x0018
        /*0174*/ 	.byte	0x00, 0xf4, 0x21, 0x00


	//----- nvinfo : EIATTR_KPARAM_INFO
	.align		4
.L_54:
        /*0178*/ 	.byte	0x04, 0x17
        /*017a*/ 	.short	(.L_56 - .L_55)
.L_55:
        /*017c*/ 	.word	0x00000000
        /*0180*/ 	.short	0x0002
        /*0182*/ 	.short	0x0010
        /*0184*/ 	.byte	0x00, 0xf4, 0x21, 0x00


	//----- nvinfo : EIATTR_KPARAM_INFO
	.align		4
.L_56:
        /*0188*/ 	.byte	0x04, 0x17
        /*018a*/ 	.short	(.L_58 - .L_57)
.L_57:
        /*018c*/ 	.word	0x00000000
        /*0190*/ 	.short	0x0001
        /*0192*/ 	.short	0x0008
        /*0194*/ 	.byte	0x00, 0xf4, 0x21, 0x00


	//----- nvinfo : EIATTR_KPARAM_INFO
	.align		4
.L_58:
        /*0198*/ 	.byte	0x04, 0x17
        /*019a*/ 	.short	(.L_60 - .L_59)
.L_59:
        /*019c*/ 	.word	0x00000000
        /*01a0*/ 	.short	0x0000
        /*01a2*/ 	.short	0x0000
        /*01a4*/ 	.byte	0x00, 0xf4, 0x21, 0x00


	//----- nvinfo : EIATTR_SPARSE_MMA_MASK
	.align		4
.L_60:
        /*01a8*/ 	.byte	0x03, 0x50
        /*01aa*/ 	.short	0x0000


	//----- nvinfo : EIATTR_MAXREG_COUNT
	.align		4
        /*01ac*/ 	.byte	0x03, 0x1b
        /*01ae*/ 	.short	0x00ff


	//----- nvinfo : EIATTR_NUM_BARRIERS
	.align		4
        /*01b0*/ 	.byte	0x02, 0x4c
        /*01b2*/ 	.byte	0x01
	.zero		1


	//----- nvinfo : EIATTR_MERCURY_ISA_VERSION
	.align		4
        /*01b4*/ 	.byte	0x03, 0x5f
        /*01b6*/ 	.short	0x0101


	//----- nvinfo : EIATTR_COOP_GROUP_MASK_REGIDS
	.align		4
        /*01b8*/ 	.byte	0x04, 0x29
        /*01ba*/ 	.short	(.L_62 - .L_61)


	//   ....[0]....
.L_61:
        /*01bc*/ 	.word	0xffffffff


	//   ....[1]....
        /*01c0*/ 	.word	0xffffffff


	//   ....[2]....
        /*01c4*/ 	.word	0xffffffff


	//   ....[3]....
        /*01c8*/ 	.word	0xffffffff


	//   ....[4]....
        /*01cc*/ 	.word	0xffffffff


	//   ....[5]....
        /*01d0*/ 	.word	0xffffffff


	//   ....[6]....
        /*01d4*/ 	.word	0xffffffff


	//   ....[7]....
        /*01d8*/ 	.word	0xffffffff


	//----- nvinfo : EIATTR_COOP_GROUP_INSTR_OFFSETS
	.align		4
.L_62:
        /*01dc*/ 	.byte	0x04, 0x28
        /*01de*/ 	.short	(.L_64 - .L_63)


	//   ....[0]....
.L_63:
        /*01e0*/ 	.word	0x00002020


	//   ....[1]....
        /*01e4*/ 	.word	0x00002130


	//   ....[2]....
        /*01e8*/ 	.word	0x00002140


	//   ....[3]....
        /*01ec*/ 	.word	0x00002170


	//   ....[4]....
        /*01f0*/ 	.word	0x00002770


	//   ....[5]....
        /*01f4*/ 	.word	0x00002780


	//   ....[6]....
        /*01f8*/ 	.word	0x000027d0


	//   ....[7]....
        /*01fc*/ 	.word	0x000027e0


	//----- nvinfo : EIATTR_EXIT_INSTR_OFFSETS
	.align		4
.L_64:
        /*0200*/ 	.byte	0x04, 0x1c
        /*0202*/ 	.short	(.L_66 - .L_65)


	//   ....[0]....
.L_65:
        /*0204*/ 	.word	0x00004280


	//   ....[1]....
        /*0208*/ 	.word	0x000042c0


	//----- nvinfo : EIATTR_REQNTID
	.align		4
.L_66:
        /*020c*/ 	.byte	0x04, 0x10
        /*020e*/ 	.short	(.L_68 - .L_67)
.L_67:
        /*0210*/ 	.word	0x00000100
        /*0214*/ 	.word	0x00000001
        /*0218*/ 	.word	0x00000001


	//----- nvinfo : EIATTR_CBANK_PARAM_SIZE
	.align		4
.L_68:
        /*021c*/ 	.byte	0x03, 0x19
        /*021e*/ 	.short	0x0088


	//----- nvinfo : EIATTR_PARAM_CBANK
	.align		4
        /*0220*/ 	.byte	0x04, 0x0a
        /*0222*/ 	.short	(.L_70 - .L_69)
	.align		4
.L_69:
        /*0224*/ 	.word	index@(.nv.constant0.attn_fwd)
        /*0228*/ 	.short	0x0210
        /*022a*/ 	.short	0x0088


	//----- nvinfo : EIATTR_SW_WAR
	.align		4
.L_70:
        /*022c*/ 	.byte	0x04, 0x36
        /*022e*/ 	.short	(.L_72 - .L_71)
.L_71:
        /*0230*/ 	.word	0x00000008
.L_72:


//--------------------- .nv.callgraph             --------------------------
	.section	.nv.callgraph,"",@"SHT_CUDA_CALLGRAPH"
	.align	4
	.sectionentsize	8
	.align		4
        /*0000*/ 	.word	0x00000000
	.align		4
        /*0004*/ 	.word	0xffffffff
	.align		4
        /*0008*/ 	.word	0x00000000
	.align		4
        /*000c*/ 	.word	0xfffffffe
	.align		4
        /*0010*/ 	.word	0x00000000
	.align		4
        /*0014*/ 	.word	0xfffffffd
	.align		4
        /*0018*/ 	.word	0x00000000
	.align		4
        /*001c*/ 	.word	0xfffffffc


//--------------------- .nv.constant4             --------------------------
	.section	.nv.constant4,"a",@progbits
	.align	8
	.align		8
.nv.constant4:
        /*0000*/ 	.dword	_$_str


//--------------------- .text.attn_fwd            --------------------------
	.section	.text.attn_fwd,"ax",@progbits
	.align	128
        .global         attn_fwd
        .type           attn_fwd,@function
        .size           attn_fwd,(.L_x_3 - attn_fwd)
        .other          attn_fwd,@"STO_CUDA_ENTRY STV_DEFAULT"
attn_fwd:
.text.attn_fwd:
[----:B------:R-:W-:Y:S01]  /*0000*/  LDC R1, c[0x0][0x28] ;  /* 0x00000a00ff017b82 */ /* 0x000fe20000000800 */
[----:B------:R-:W0:Y:S07]  /*0010*/  S2R R15, SR_CTAID.X ;  /* 0x00000000000f7919 */ /* 0x000e2e0000002500 */
[----:B------:R-:W1:Y:S01]  /*0020*/  S2UR UR6, SR_CTAID.Y ;  /* 0x00000000000679c3 */ /* 0x000e620000002600 */
[----:B------:R-:W-:Y:S01]  /*0030*/  ULDC.64 UR4, c[0x0][0x240] ;  /* 0x0000900000047ab9 */ /* 0x000fe20000000a00 */
[----:B------:R-:W-:Y:S01]  /*0040*/  ULDC.64 UR8, c[0x0][0x208] ;  /* 0x0000820000087ab9 */ /* 0x000fe20000000a00 */
[----:B------:R-:W2:Y:S05]  /*0050*/  S2R R0, SR_TID.X ;  /* 0x0000000000007919 */ /* 0x000eaa0000002100 */
[----:B------:R-:W3:Y:S08]  /*0060*/  LDC R12, c[0x0][0x248] ;  /* 0x00009200ff0c7b82 */ /* 0x000ef00000000800 */
[----:B------:R-:W4:Y:S01]  /*0070*/  LDC.64 R10, c[0x0][0x210] ;  /* 0x00008400ff0a7b82 */ /* 0x000f220000000a00 */
[----:B-1----:R-:W-:-:S04]  /*0080*/  UIMAD UR4, UR6, UR4, URZ ;  /* 0x00000004060472a4 */ /* 0x002fc8000f8e023f */
[----:B------:R-:W-:Y:S01]  /*0090*/  USHF.L.U32 UR6, UR4, 0x1, URZ ;  /* 0x0000000104067899 */ /* 0x000fe2000800063f */
[----:B0-----:R-:W-:Y:S01]  /*00a0*/  IMAD.SHL.U32 R15, R15, 0x40, RZ ;  /* 0x000000400f0f7824 */ /* 0x001fe200078e00ff */
[----:B--2---:R-:W-:-:S04]  /*00b0*/  SHF.R.U32.HI R3, RZ, 0x6, R0 ;  /* 0x00000006ff037819 */ /* 0x004fc80000011600 */
[----:B------:R-:W-:Y:S02]  /*00c0*/  LOP3.LUT R2, R15, 0x3f, R0, 0xf8, !PT ;  /* 0x0000003f0f027812 */ /* 0x000fe400078ef800 */
[----:B------:R-:W-:-:S03]  /*00d0*/  SGXT.U32 R3, R3, 0x2 ;  /* 0x000000020303781a */ /* 0x000fc60000000000 */
[----:B------:R-:W-:Y:S01]  /*00e0*/  IMAD R4, R2, UR5, RZ ;  /* 0x0000000502047c24 */ /* 0x000fe2000f8e02ff */
[----:B------:R-:W-:Y:S01]  /*00f0*/  UIMAD.WIDE UR4, UR4, 0x2, URZ ;  /* 0x00000002040478a5 */ /* 0x000fe2000f8e023f */
[----:B---3--:R-:W-:Y:S02]  /*0100*/  IMAD R7, R3, R12, RZ ;  /* 0x0000000c03077224 */ /* 0x008fe400078e02ff */
[C---:B------:R-:W-:Y:S02]  /*0110*/  IMAD.SHL.U32 R5, R4.reuse, 0x2, RZ ;  /* 0x0000000204057824 */ /* 0x040fe400078e00ff */
[----:B------:R-:W-:-:S03]  /*0120*/  IMAD.HI R4, R4, 0x2, RZ ;  /* 0x0000000204047827 */ /* 0x000fc600078e02ff */
[----:B----4-:R-:W-:Y:S01]  /*0130*/  IADD3 R6, P0, P1, R5, UR6, R10 ;  /* 0x0000000605067c10 */ /* 0x010fe2000f91e00a */
[----:B------:R-:W-:-:S03]  /*0140*/  IMAD R9, R12, 0x4, R7 ;  /* 0x000000040c097824 */ /* 0x000fc600078e0207 */
[----:B------:R-:W-:Y:S01]  /*0150*/  IADD3.X R4, R4, UR5, R11, P0, P1 ;  /* 0x0000000504047c10 */ /* 0x000fe200087e240b */
[----:B------:R-:W-:Y:S01]  /*0160*/  IMAD R5, R12, 0x4, R9 ;  /* 0x000000040c057824 */ /* 0x000fe200078e0209 */
[----:B------:R-:W-:-:S04]  /*0170*/  LEA R10, P0, R7, R6, 0x1 ;  /* 0x00000006070a7211 */ /* 0x000fc800078008ff */
[----:B------:R-:W-:Y:S01]  /*0180*/  LEA.HI.X.SX32 R11, R7, R4, 0x1, P0 ;  /* 0x00000004070b7211 */ /* 0x000fe200000f0eff */
[C---:B------:R-:W-:Y:S01]  /*0190*/  IMAD R7, R12.reuse, 0x4, R5 ;  /* 0x000000040c077824 */ /* 0x040fe200078e0205 */
[-C--:B------:R-:W-:Y:S02]  /*01a0*/  LEA R16, P0, R9, R6.reuse, 0x1 ;  /* 0x0000000609107211 */ /* 0x080fe400078008ff */
[----:B------:R-:W-:Y:S01]  /*01b0*/  LEA R18, P1, R5, R6, 0x1 ;  /* 0x0000000605127211 */ /* 0x000fe200078208ff */
[C---:B------:R-:W-:Y:S01]  /*01c0*/  IMAD R13, R12.reuse, 0x4, R7 ;  /* 0x000000040c0d7824 */ /* 0x040fe200078e0207 */
[----:B------:R-:W-:Y:S02]  /*01d0*/  LEA.HI.X.SX32 R17, R9, R4, 0x1, P0 ;  /* 0x0000000409117211 */ /* 0x000fe400000f0eff */
[----:B------:R-:W-:Y:S02]  /*01e0*/  LEA R20, P0, R7, R6, 0x1 ;  /* 0x0000000607147211 */ /* 0x000fe400078008ff */
[-C--:B------:R-:W-:Y:S01]  /*01f0*/  LEA.HI.X.SX32 R19, R5, R4.reuse, 0x1, P1 ;  /* 0x0000000405137211 */ /* 0x080fe200008f0eff */
[----:B------:R-:W2:Y:S01]  /*0200*/  LDG.E.U16 R9, desc[UR8][R16.64] ;  /* 0x0000000810097981 */ /* 0x000ea2000c1e1500 */
[----:B------:R-:W-:Y:S01]  /*0210*/  LEA.HI.X.SX32 R21, R7, R4, 0x1, P0 ;  /* 0x0000000407157211 */ /* 0x000fe200000f0eff */
[C---:B------:R-:W-:Y:S01]  /*0220*/  IMAD R7, R12.reuse, 0x4, R13 ;  /* 0x000000040c077824 */ /* 0x040fe200078e020d */
[C---:B------:R-:W-:Y:S01]  /*0230*/  LEA R22, P0, R13.reuse, R6, 0x1 ;  /* 0x000000060d167211 */ /* 0x040fe200078008ff */
[----:B------:R0:W3:Y:S03]  /*0240*/  LDG.E.U16 R5, desc[UR8][R10.64] ;  /* 0x000000080a057981 */ /* 0x0000e6000c1e1500 */
[----:B------:R-:W-:Y:S01]  /*0250*/  LEA.HI.X.SX32 R23, R13, R4, 0x1, P0 ;  /* 0x000000040d177211 */ /* 0x000fe200000f0eff */
[C---:B------:R-:W-:Y:S01]  /*0260*/  IMAD R13, R12.reuse, 0x4, R7 ;  /* 0x000000040c0d7824 */ /* 0x040fe200078e0207 */
[C---:B------:R-:W-:Y:S01]  /*0270*/  LEA R24, P0, R7.reuse, R6, 0x1 ;  /* 0x0000000607187211 */ /* 0x040fe200078008ff */
[----:B------:R1:W4:Y:S02]  /*0280*/  LDG.E.U16 R8, desc[UR8][R18.64] ;  /* 0x0000000812087981 */ /* 0x000324000c1e1500 */
[C---:B0-----:R-:W-:Y:S01]  /*0290*/  IMAD R11, R12.reuse, 0x4, R13 ;  /* 0x000000040c0b7824 */ /* 0x041fe200078e020d */
[----:B------:R-:W-:Y:S01]  /*02a0*/  LEA.HI.X.SX32 R25, R7, R4, 0x1, P0 ;  /* 0x0000000407197211 */ /* 0x000fe200000f0eff */
[----:B------:R0:W5:Y:S02]  /*02b0*/  LDG.E.U16 R10, desc[UR8][R20.64] ;  /* 0x00000008140a7981 */ /* 0x000164000c1e1500 */
[C---:B------:R-:W-:Y:S01]  /*02c0*/  IMAD R7, R12.reuse, 0x4, R11 ;  /* 0x000000040c077824 */ /* 0x040fe200078e020b */
[C---:B-1----:R-:W-:Y:S01]  /*02d0*/  LEA R18, P0, R11.reuse, R6, 0x1 ;  /* 0x000000060b127211 */ /* 0x042fe200078008ff */
[----:B------:R1:W2:Y:S03]  /*02e0*/  LDG.E.U16 R14, desc[UR8][R22.64] ;  /* 0x00000008160e7981 */ /* 0x0002a6000c1e1500 */
[----:B------:R-:W-:Y:S01]  /*02f0*/  LEA.HI.X.SX32 R19, R11, R4, 0x1, P0 ;  /* 0x000000040b137211 */ /* 0x000fe200000f0eff */
[----:B------:R-:W-:Y:S01]  /*0300*/  IMAD R11, R12, 0x4, R7 ;  /* 0x000000040c0b7824 */ /* 0x000fe200078e0207 */
[-C--:B------:R-:W-:Y:S01]  /*0310*/  LEA R16, P0, R7, R6.reuse, 0x1 ;  /* 0x0000000607107211 */ /* 0x080fe200078008ff */
[----:B------:R1:W5:Y:S01]  /*0320*/  LDG.E.U16 R30, desc[UR8][R24.64] ;  /* 0x00000008181e7981 */ /* 0x000362000c1e1500 */
[----:B------:R-:W-:-:S02]  /*0330*/  LEA R26, P1, R13, R6, 0x1 ;  /* 0x000000060d1a7211 */ /* 0x000fc400078208ff */
[-C--:B------:R-:W-:Y:S01]  /*0340*/  LEA.HI.X.SX32 R17, R7, R4.reuse, 0x1, P0 ;  /* 0x0000000407117211 */ /* 0x080fe200000f0eff */
[C---:B------:R-:W-:Y:S01]  /*0350*/  IMAD R7, R12.reuse, 0x4, R11 ;  /* 0x000000040c077824 */ /* 0x040fe200078e020b */
[----:B------:R-:W-:Y:S01]  /*0360*/  LEA.HI.X.SX32 R27, R13, R4, 0x1, P1 ;  /* 0x000000040d1b7211 */ /* 0x000fe200008f0eff */
[----:B------:R1:W5:Y:S01]  /*0370*/  LDG.E.U16 R34, desc[UR8][R18.64] ;  /* 0x0000000812227981 */ /* 0x000362000c1e1500 */
[-C--:B0-----:R-:W-:Y:S01]  /*0380*/  LEA R20, P0, R11, R6.reuse, 0x1 ;  /* 0x000000060b147211 */ /* 0x081fe200078008ff */
[C---:B------:R-:W-:Y:S01]  /*0390*/  IMAD R13, R12.reuse, 0x4, R7 ;  /* 0x000000040c0d7824 */ /* 0x040fe200078e0207 */
[----:B-1----:R-:W-:Y:S01]  /*03a0*/  LEA R22, P1, R7, R6, 0x1 ;  /* 0x0000000607167211 */ /* 0x002fe200078208ff */
[----:B------:R-:W5:Y:S01]  /*03b0*/  LDG.E.U16 R32, desc[UR8][R26.64] ;  /* 0x000000081a207981 */ /* 0x000f62000c1e1500 */
[-C--:B------:R-:W-:Y:S02]  /*03c0*/  LEA.HI.X.SX32 R21, R11, R4.reuse, 0x1, P0 ;  /* 0x000000040b157211 */ /* 0x080fe400000f0eff */
[----:B------:R-:W-:Y:S01]  /*03d0*/  LEA.HI.X.SX32 R23, R7, R4, 0x1, P1 ;  /* 0x0000000407177211 */ /* 0x000fe200008f0eff */
[C---:B------:R-:W-:Y:S01]  /*03e0*/  IMAD R7, R12.reuse, 0x4, R13 ;  /* 0x000000040c077824 */ /* 0x040fe200078e020d */
[C---:B------:R-:W-:Y:S01]  /*03f0*/  LEA R24, P0, R13.reuse, R6, 0x1 ;  /* 0x000000060d187211 */ /* 0x040fe200078008ff */
[----:B------:R0:W5:Y:S03]  /*0400*/  LDG.E.U16 R36, desc[UR8][R16.64] ;  /* 0x0000000810247981 */ /* 0x000166000c1e1500 */
[----:B------:R-:W-:Y:S01]  /*0410*/  LEA.HI.X.SX32 R25, R13, R4, 0x1, P0 ;  /* 0x000000040d197211 */ /* 0x000fe200000f0eff */
[C---:B------:R-:W-:Y:S01]  /*0420*/  IMAD R11, R12.reuse, 0x4, R7 ;  /* 0x000000040c0b7824 */ /* 0x040fe200078e0207 */
[C---:B------:R-:W-:Y:S01]  /*0430*/  LEA R18, P0, R7.reuse, R6, 0x1 ;  /* 0x0000000607127211 */ /* 0x040fe200078008ff */
[----:B------:R1:W5:Y:S03]  /*0440*/  LDG.E.U16 R38, desc[UR8][R20.64] ;  /* 0x0000000814267981 */ /* 0x000366000c1e1500 */
[----:B------:R-:W-:Y:S01]  /*0450*/  LEA.HI.X.SX32 R19, R7, R4, 0x1, P0 ;  /* 0x0000000407137211 */ /* 0x000fe200000f0eff */
[C---:B------:R-:W-:Y:S01]  /*0460*/  IMAD R7, R12.reuse, 0x4, R11 ;  /* 0x000000040c077824 */ /* 0x040fe200078e020b */
[-C--:B0-----:R-:W-:Y:S01]  /*0470*/  LEA R16, P0, R11, R6.reuse, 0x1 ;  /* 0x000000060b107211 */ /* 0x081fe200078008ff */
[----:B------:R0:W5:Y:S02]  /*0480*/  LDG.E.U16 R39, desc[UR8][R22.64] ;  /* 0x0000000816277981 */ /* 0x000164000c1e1500 */
[----:B------:R-:W-:Y:S01]  /*0490*/  IMAD R13, R12, 0x4, R7 ;  /* 0x000000040c0d7824 */ /* 0x000fe200078e0207 */
[----:B------:R-:W-:Y:S01]  /*04a0*/  LEA R26, P1, R7, R6, 0x1 ;  /* 0x00000006071a7211 */ /* 0x000fe200078208ff */
[----:B------:R0:W5:Y:S01]  /*04b0*/  LDG.E.U16 R41, desc[UR8][R18.64] ;  /* 0x0000000812297981 */ /* 0x000162000c1e1500 */
[----:B------:R-:W-:-:S02]  /*04c0*/  LEA.HI.X.SX32 R17, R11, R4, 0x1, P0 ;  /* 0x000000040b117211 */ /* 0x000fc400000f0eff */
[----:B------:R-:W-:Y:S01]  /*04d0*/  LEA.HI.X.SX32 R27, R7, R4, 0x1, P1 ;  /* 0x00000004071b7211 */ /* 0x000fe200008f0eff */
[C---:B------:R-:W-:Y:S01]  /*04e0*/  IMAD R7, R12.reuse, 0x4, R13 ;  /* 0x000000040c077824 */ /* 0x040fe200078e020d */
[C---:B-1----:R-:W-:Y:S01]  /*04f0*/  LEA R20, P0, R13.reuse, R6, 0x1 ;  /* 0x000000060d147211 */ /* 0x042fe200078008ff */
[----:B------:R1:W5:Y:S02]  /*0500*/  LDG.E.U16 R42, desc[UR8][R16.64] ;  /* 0x00000008102a7981 */ /* 0x000364000c1e1500 */
[C---:B------:R-:W-:Y:S01]  /*0510*/  IMAD R11, R12.reuse, 0x4, R7 ;  /* 0x000000040c0b7824 */ /* 0x040fe200078e0207 */
[----:B------:R-:W-:Y:S01]  /*0520*/  LEA.HI.X.SX32 R21, R13, R4, 0x1, P0 ;  /* 0x000000040d157211 */ /* 0x000fe200000f0eff */
[----:B------:R1:W5:Y:S01]  /*0530*/  LDG.E.U16 R40, desc[UR8][R24.64] ;  /* 0x0000000818287981 */ /* 0x000362000c1e1500 */
[C---:B0-----:R-:W-:Y:S01]  /*0540*/  LEA R22, P0, R7.reuse, R6, 0x1 ;  /* 0x0000000607167211 */ /* 0x041fe200078008ff */
[C---:B------:R-:W-:Y:S02]  /*0550*/  IMAD R13, R12.reuse, 0x4, R11 ;  /* 0x000000040c0d7824 */ /* 0x040fe400078e020b */
[----:B------:R0:W5:Y:S01]  /*0560*/  LDG.E.U16 R44, desc[UR8][R20.64] ;  /* 0x00000008142c7981 */ /* 0x000162000c1e1500 */
[----:B------:R-:W-:Y:S01]  /*0570*/  LEA.HI.X.SX32 R23, R7, R4, 0x1, P0 ;  /* 0x0000000407177211 */ /* 0x000fe200000f0eff */
[C---:B------:R-:W-:Y:S01]  /*0580*/  IMAD R7, R12.reuse, 0x4, R13 ;  /* 0x000000040c077824 */ /* 0x040fe200078e020d */
[-C--:B------:R-:W-:Y:S01]  /*0590*/  LEA R18, P0, R11, R6.reuse, 0x1 ;  /* 0x000000060b127211 */ /* 0x080fe200078008ff */
[----:B------:R0:W5:Y:S02]  /*05a0*/  LDG.E.U16 R43, desc[UR8][R26.64] ;  /* 0x000000081a2b7981 */ /* 0x000164000c1e1500 */
[C---:B------:R-:W-:Y:S01]  /*05b0*/  IMAD R29, R12.reuse, 0x4, R7 ;  /* 0x000000040c1d7824 */ /* 0x040fe200078e0207 */
[----:B-1----:R-:W-:Y:S01]  /*05c0*/  LEA R16, P1, R13, R6, 0x1 ;  /* 0x000000060d107211 */ /* 0x002fe200078208ff */
[----:B------:R1:W5:Y:S01]  /*05d0*/  LDG.E.U16 R45, desc[UR8][R22.64] ;  /* 0x00000008162d7981 */ /* 0x000362000c1e1500 */
[----:B------:R-:W-:Y:S01]  /*05e0*/  LEA.HI.X.SX32 R19, R11, R4, 0x1, P0 ;  /* 0x000000040b137211 */ /* 0x000fe200000f0eff */
[----:B------:R-:W-:Y:S01]  /*05f0*/  IMAD R11, R12, 0x4, R29 ;  /* 0x000000040c0b7824 */ /* 0x000fe200078e021d */
[----:B------:R-:W-:-:S02]  /*0600*/  LEA R24, P0, R7, R6, 0x1 ;  /* 0x0000000607187211 */ /* 0x000fc400078008ff */
[-C--:B------:R-:W-:Y:S01]  /*0610*/  LEA.HI.X.SX32 R17, R13, R4.reuse, 0x1, P1 ;  /* 0x000000040d117211 */ /* 0x080fe200008f0eff */
[C---:B------:R-:W-:Y:S01]  /*0620*/  IMAD R13, R12.reuse, 0x4, R11 ;  /* 0x000000040c0d7824 */ /* 0x040fe200078e020b */
[----:B------:R-:W-:Y:S01]  /*0630*/  LEA.HI.X.SX32 R25, R7, R4, 0x1, P0 ;  /* 0x0000000407197211 */ /* 0x000fe200000f0eff */
[----:B------:R1:W5:Y:S01]  /*0640*/  LDG.E.U16 R46, desc[UR8][R18.64] ;  /* 0x00000008122e7981 */ /* 0x000362000c1e1500 */
[-C--:B0-----:R-:W-:Y:S01]  /*0650*/  LEA R20, P0, R29, R6.reuse, 0x1 ;  /* 0x000000061d147211 */ /* 0x081fe200078008ff */
[C---:B------:R-:W-:Y:S01]  /*0660*/  IMAD R7, R12.reuse, 0x4, R13 ;  /* 0x000000040c077824 */ /* 0x040fe200078e020d */
[----:B------:R-:W-:Y:S01]  /*0670*/  LEA R26, P1, R13, R6, 0x1 ;  /* 0x000000060d1a7211 */ /* 0x000fe200078208ff */
[----:B------:R0:W5:Y:S01]  /*0680*/  LDG.E.U16 R48, desc[UR8][R24.64] ;  /* 0x0000000818307981 */ /* 0x000162000c1e1500 */
[----:B------:R-:W-:Y:S01]  /*0690*/  LEA.HI.X.SX32 R21, R29, R4, 0x1, P0 ;  /* 0x000000041d157211 */ /* 0x000fe200000f0eff */
[C---:B------:R-:W-:Y:S01]  /*06a0*/  IMAD R29, R12.reuse, 0x4, R7 ;  /* 0x000000040c1d7824 */ /* 0x040fe200078e0207 */
[C---:B-1----:R-:W-:Y:S01]  /*06b0*/  LEA R22, P0, R11.reuse, R6, 0x1 ;  /* 0x000000060b167211 */ /* 0x042fe200078008ff */
[----:B------:R-:W5:Y:S02]  /*06c0*/  LDG.E.U16 R47, desc[UR8][R16.64] ;  /* 0x00000008102f7981 */ /* 0x000f64000c1e1500 */
[C---:B------:R-:W-:Y:S01]  /*06d0*/  IMAD R31, R12.reuse, 0x4, R29 ;  /* 0x000000040c1f7824 */ /* 0x040fe200078e021d */
[----:B------:R-:W-:Y:S01]  /*06e0*/  LEA.HI.X.SX32 R23, R11, R4, 0x1, P0 ;  /* 0x000000040b177211 */ /* 0x000fe200000f0eff */
[----:B------:R1:W5:Y:S02]  /*06f0*/  LDG.E.U16 R49, desc[UR8][R20.64] ;  /* 0x0000000814317981 */ /* 0x000364000c1e1500 */
[C---:B------:R-:W-:Y:S01]  /*0700*/  IMAD R11, R12.reuse, 0x4, R31 ;  /* 0x000000040c0b7824 */ /* 0x040fe200078e021f */
[----:B------:R-:W-:Y:S01]  /*0710*/  LEA R18, P0, R29, R6, 0x1 ;  /* 0x000000061d127211 */ /* 0x000fe200078008ff */
[----:B------:R-:W5:Y:S02]  /*0720*/  LDG.E.U16 R50, desc[UR8][R22.64] ;  /* 0x0000000816327981 */ /* 0x000f64000c1e1500 */
[----:B------:R-:W-:Y:S01]  /*0730*/  IMAD R33, R12, 0x4, R11 ;  /* 0x000000040c217824 */ /* 0x000fe200078e020b */
[----:B------:R-:W-:-:S03]  /*0740*/  LEA.HI.X.SX32 R27, R13, R4, 0x1, P1 ;  /* 0x000000040d1b7211 */ /* 0x000fc600008f0eff */
[C---:B------:R-:W-:Y:S01]  /*0750*/  IMAD R13, R12.reuse, 0x4, R33 ;  /* 0x000000040c0d7824 */ /* 0x040fe200078e0221 */
[----:B------:R-:W-:Y:S01]  /*0760*/  LEA.HI.X.SX32 R19, R29, R4, 0x1, P0 ;  /* 0x000000041d137211 */ /* 0x000fe200000f0eff */
[----:B------:R-:W5:Y:S01]  /*0770*/  LDG.E.U16 R26, desc[UR8][R26.64] ;  /* 0x000000081a1a7981 */ /* 0x000f62000c1e1500 */
[-C--:B0-----:R-:W-:Y:S01]  /*0780*/  LEA R24, P0, R11, R6.reuse, 0x1 ;  /* 0x000000060b187211 */ /* 0x081fe200078008ff */
[C---:B------:R-:W-:Y:S01]  /*0790*/  IMAD R35, R12.reuse, 0x4, R13 ;  /* 0x000000040c237824 */ /* 0x040fe200078e020d */
[----:B-1----:R-:W-:Y:S01]  /*07a0*/  LEA R20, P1, R13, R6, 0x1 ;  /* 0x000000060d147211 */ /* 0x002fe200078208ff */
[----:B------:R0:W5:Y:S01]  /*07b0*/  LDG.E.U16 R51, desc[UR8][R18.64] ;  /* 0x0000000812337981 */ /* 0x000162000c1e1500 */
[----:B------:R-:W-:Y:S01]  /*07c0*/  LEA.HI.X.SX32 R25, R11, R4, 0x1, P0 ;  /* 0x000000040b197211 */ /* 0x000fe200000f0eff */
[C---:B------:R-:W-:Y:S01]  /*07d0*/  IMAD R11, R12.reuse, 0x4, R35 ;  /* 0x000000040c0b7824 */ /* 0x040fe200078e0223 */
[----:B------:R-:W-:Y:S02]  /*07e0*/  LEA R16, P0, R7, R6, 0x1 ;  /* 0x0000000607107211 */ /* 0x000fe400078008ff */
[----:B------:R-:W-:Y:S01]  /*07f0*/  LEA.HI.X.SX32 R21, R13, R4, 0x1, P1 ;  /* 0x000000040d157211 */ /* 0x000fe200008f0eff */
[----:B------:R-:W-:Y:S01]  /*0800*/  IMAD R37, R12, 0x4, R11 ;  /* 0x000000040c257824 */ /* 0x000fe200078e020b */
[----:B------:R-:W-:Y:S01]  /*0810*/  LEA R28, P2, R11, R6, 0x1 ;  /* 0x000000060b1c7211 */ /* 0x000fe200078408ff */
[----:B------:R1:W5:Y:S01]  /*0820*/  LDG.E.U16 R52, desc[UR8][R24.64] ;  /* 0x0000000818347981 */ /* 0x000362000c1e1500 */
[----:B------:R-:W-:-:S02]  /*0830*/  LEA.HI.X.SX32 R17, R7, R4, 0x1, P0 ;  /* 0x0000000407117211 */ /* 0x000fc400000f0eff */
[-C--:B------:R-:W-:Y:S01]  /*0840*/  LEA R12, P0, R31, R6.reuse, 0x1 ;  /* 0x000000061f0c7211 */ /* 0x080fe200078008ff */
[----:B------:R-:W5:Y:S01]  /*0850*/  LDG.E.U16 R20, desc[UR8][R20.64] ;  /* 0x0000000814147981 */ /* 0x000f62000c1e1500 */
[----:B0-----:R-:W-:Y:S02]  /*0860*/  LEA R18, P1, R33, R6, 0x1 ;  /* 0x0000000621127211 */ /* 0x001fe400078208ff */
[-C--:B------:R-:W-:Y:S01]  /*0870*/  LEA.HI.X.SX32 R29, R11, R4.reuse, 0x1, P2 ;  /* 0x000000040b1d7211 */ /* 0x080fe200010f0eff */
[----:B------:R0:W5:Y:S01]  /*0880*/  LDG.E.U16 R16, desc[UR8][R16.64] ;  /* 0x0000000810107981 */ /* 0x000162000c1e1500 */
[-C--:B------:R-:W-:Y:S02]  /*0890*/  LEA.HI.X.SX32 R13, R31, R4.reuse, 0x1, P0 ;  /* 0x000000041f0d7211 */ /* 0x080fe400000f0eff */
[----:B------:R-:W-:Y:S01]  /*08a0*/  LEA.HI.X.SX32 R19, R33, R4, 0x1, P1 ;  /* 0x0000000421137211 */ /* 0x000fe200008f0eff */
[----:B------:R-:W5:Y:S01]  /*08b0*/  LDG.E.U16 R28, desc[UR8][R28.64] ;  /* 0x000000081c1c7981 */ /* 0x000f62000c1e1500 */
[----:B------:R-:W-:-:S02]  /*08c0*/  LEA R22, P0, R35, R6, 0x1 ;  /* 0x0000000623167211 */ /* 0x000fc400078008ff */
[----:B-1----:R-:W-:Y:S01]  /*08d0*/  LEA R24, P1, R37, R6, 0x1 ;  /* 0x0000000625187211 */ /* 0x002fe200078208ff */
[----:B------:R-:W5:Y:S01]  /*08e0*/  LDG.E.U16 R12, desc[UR8][R12.64] ;  /* 0x000000080c0c7981 */ /* 0x000f62000c1e1500 */
[-C--:B------:R-:W-:Y:S02]  /*08f0*/  LEA.HI.X.SX32 R23, R35, R4.reuse, 0x1, P0 ;  /* 0x0000000423177211 */ /* 0x080fe400000f0eff */
[----:B------:R-:W-:Y:S01]  /*0900*/  LEA.HI.X.SX32 R25, R37, R4, 0x1, P1 ;  /* 0x0000000425197211 */ /* 0x000fe200008f0eff */
[----:B------:R-:W5:Y:S04]  /*0910*/  LDG.E.U16 R18, desc[UR8][R18.64] ;  /* 0x0000000812127981 */ /* 0x000f68000c1e1500 */
[----:B------:R-:W5:Y:S04]  /*0920*/  LDG.E.U16 R22, desc[UR8][R22.64] ;  /* 0x0000000816167981 */ /* 0x000f68000c1e1500 */
[----:B------:R1:W5:Y:S01]  /*0930*/  LDG.E.U16 R11, desc[UR8][R24.64] ;  /* 0x00000008180b7981 */ /* 0x000362000c1e1500 */
[----:B------:R-:W1:Y:S01]  /*0940*/  S2UR UR4, SR_CgaCtaId ;  /* 0x00000000000479c3 */ /* 0x000e620000008800 */
[C---:B------:R-:W-:Y:S01]  /*0950*/  LOP3.LUT R7, R0.reuse, 0x80, RZ, 0xc0, !PT ;  /* 0x0000008000077812 */ /* 0x040fe200078ec0ff */
[----:B------:R-:W-:Y:S01]  /*0960*/  UMOV UR60, 0x400 ;  /* 0x00000400003c7882 */ /* 0x000fe20000000000 */
[C---:B------:R-:W-:Y:S01]  /*0970*/  LOP3.LUT R6, R0.reuse, 0xc0, RZ, 0xc0, !PT ;  /* 0x000000c000067812 */ /* 0x040fe200078ec0ff */
[----:B------:R-:W-:-:S03]  /*0980*/  IMAD.SHL.U32 R4, R0, 0x2, RZ ;  /* 0x0000000200047824 */ /* 0x000fc600078e00ff */
[----:B0-----:R-:W-:-:S04]  /*0990*/  SHF.R.U32.HI R17, RZ, 0x2, R6 ;  /* 0x00000002ff117819 */ /* 0x001fc80000011606 */
[----:B------:R-:W-:Y:S02]  /*09a0*/  LOP3.LUT R17, R17, 0x1fe, R4, 0x78, !PT ;  /* 0x000001fe11117812 */ /* 0x000fe400078e7804 */
[----:B------:R-:W-:Y:S01]  /*09b0*/  ISETP.NE.U32.AND P3, PT, R6, RZ, PT ;  /* 0x000000ff0600720c */ /* 0x000fe20003f65070 */
[----:B-1----:R-:W-:Y:S01]  /*09c0*/  ULEA UR60, UR4, UR60, 0x18 ;  /* 0x0000003c043c7291 */ /* 0x002fe2000f8ec03f */
[----:B------:R-:W-:Y:S01]  /*09d0*/  R2UR UR4, R7 ;  /* 0x00000000070472ca */ /* 0x000fe200000e0000 */
[----:B------:R-:W-:-:S05]  /*09e0*/  VIADD R6, R15, 0x40 ;  /* 0x000000400f067836 */ /* 0x000fca0000000000 */
[----:B------:R-:W-:Y:S01]  /*09f0*/  ISETP.GE.AND P0, PT, R6, 0x1, PT ;  /* 0x000000010600780c */ /* 0x000fe20003f06270 */
[----:B------:R-:W-:Y:S01]  /*0a00*/  IMAD.MOV.U32 R61, RZ, RZ, -0x800000 ;  /* 0xff800000ff3d7424 */ /* 0x000fe200078e00ff */
[----:B------:R-:W-:Y:S01]  /*0a10*/  CS2R R24, SRZ ;  /* 0x0000000000187805 */ /* 0x000fe2000001ff00 */
[----:B------:R-:W-:Y:S01]  /*0a20*/  IMAD.MOV.U32 R117, RZ, RZ, 0x3f800000 ;  /* 0x3f800000ff757424 */ /* 0x000fe200078e00ff */
[----:B------:R-:W-:Y:S01]  /*0a30*/  CS2R R54, SRZ ;  /* 0x0000000000367805 */ /* 0x000fe2000001ff00 */
[----:B------:R-:W-:Y:S01]  /*0a40*/  IMAD.MOV.U32 R60, RZ, RZ, -0x800000 ;  /* 0xff800000ff3c7424 */ /* 0x000fe200078e00ff */
[----:B---3--:R0:W-:Y:S02]  /*0a50*/  STS.U16 [R17+UR60], R5 ;  /* 0x0000000511007988 */ /* 0x0081e4000800043c */
[----:B0-----:R-:W-:Y:S01]  /*0a60*/  IMAD.U32 R5, RZ, RZ, UR4 ;  /* 0x00000004ff057e24 */ /* 0x001fe2000f8e00ff */
[----:B------:R-:W-:Y:S01]  /*0a70*/  LOP3.LUT R5, R17, 0x40, RZ, 0x3c, !PT ;  /* 0x0000004011057812 */ /* 0x000fe200078e3cff */
[----:B----4-:R0:W-:Y:S04]  /*0a80*/  STS.U16 [R17+UR60+0x400], R8 ;  /* 0x0004000811007988 */ /* 0x0101e8000800043c */
[----:B--2---:R1:W-:Y:S01]  /*0a90*/  STS.U16 [R17+UR60+0x800], R14 ;  /* 0x0008000e11007988 */ /* 0x0043e2000800043c */
[----:B0-----:R-:W-:-:S03]  /*0aa0*/  LOP3.LUT R8, R0, 0x3, RZ, 0xc0, !PT ;  /* 0x0000000300087812 */ /* 0x001fc600078ec0ff */
[----:B-----5:R0:W-:Y:S04]  /*0ab0*/  STS.U16 [R17+UR60+0xc00], R32 ;  /* 0x000c002011007988 */ /* 0x0201e8000800043c */
[----:B------:R2:W-:Y:S01]  /*0ac0*/  STS.U16 [R17+UR60+0x1000], R36 ;  /* 0x0010002411007988 */ /* 0x0005e2000800043c */
[----:B-1----:R-:W-:-:S03]  /*0ad0*/  LOP3.LUT R14, R0, 0x1c, RZ, 0xc0, !PT ;  /* 0x0000001c000e7812 */ /* 0x002fc600078ec0ff */
[----:B------:R-:W-:Y:S04]  /*0ae0*/  STS.U16 [R17+UR60+0x1400], R39 ;  /* 0x0014002711007988 */ /* 0x000fe8000800043c */
[----:B------:R-:W-:Y:S01]  /*0af0*/  STS.U16 [R17+UR60+0x1800], R41 ;  /* 0x0018002911007988 */ /* 0x000fe2000800043c */
[----:B0-----:R-:W-:Y:S02]  /*0b00*/  CS2R R32, SRZ ;  /* 0x0000000000207805 */ /* 0x001fe4000001ff00 */
[----:B--2---:R-:W-:Y:S01]  /*0b10*/  CS2R R36, SRZ ;  /* 0x0000000000247805 */ /* 0x004fe2000001ff00 */
[----:B------:R-:W-:Y:S04]  /*0b20*/  STS.U16 [R17+UR60+0x1c00], R43 ;  /* 0x001c002b11007988 */ /* 0x000fe8000800043c */
        /* <DEDUP_REMOVED lines=8> */
[----:B------:R0:W-:Y:S04]  /*0bb0*/  STS.U16 [R5+UR60+0x200], R9 ;  /* 0x0002000905007988 */ /* 0x0001e8000800043c */
[----:B------:R-:W-:Y:S01]  /*0bc0*/  STS.U16 [R5+UR60+0x600], R10 ;  /* 0x0006000a05007988 */ /* 0x000fe2000800043c */
[----:B0-----:R-:W-:-:S03]  /*0bd0*/  IMAD.SHL.U32 R9, R0, 0x200, RZ ;  /* 0x0000020000097824 */ /* 0x001fc600078e00ff */
[----:B------:R-:W-:Y:S04]  /*0be0*/  STS.U16 [R5+UR60+0xa00], R30 ;  /* 0x000a001e05007988 */ /* 0x000fe8000800043c */
[----:B------:R-:W-:Y:S01]  /*0bf0*/  STS.U16 [R5+UR60+0xe00], R34 ;  /* 0x000e002205007988 */ /* 0x000fe2000800043c */
[----:B------:R-:W-:-:S03]  /*0c00*/  LOP3.LUT R13, R9, 0x3000, RZ, 0xc0, !PT ;  /* 0x00003000090d7812 */ /* 0x000fc600078ec0ff */
        /* <DEDUP_REMOVED lines=9> */
[----:B------:R-:W-:Y:S04]  /*0ca0*/  STS.U16 [R5+UR60+0x3600], R18 ;  /* 0x0036001205007988 */ /* 0x000fe8000800043c */
[----:B------:R-:W-:Y:S04]  /*0cb0*/  STS.U16 [R5+UR60+0x3a00], R22 ;  /* 0x003a001605007988 */ /* 0x000fe8000800043c */
[----:B------:R1:W-:Y:S01]  /*0cc0*/  STS.U16 [R5+UR60+0x3e00], R11 ;  /* 0x003e000b05007988 */ /* 0x0003e2000800043c */
[----:B0-----:R-:W-:Y:S01]  /*0cd0*/  IMAD R12, R8, 0x20, R13 ;  /* 0x00000020080c7824 */ /* 0x001fe200078e020d */
[----:B------:R-:W-:Y:S01]  /*0ce0*/  CS2R R26, SRZ ;  /* 0x00000000001a7805 */ /* 0x000fe2000001ff00 */
[----:B------:R-:W-:Y:S01]  /*0cf0*/  IMAD.MOV.U32 R17, RZ, RZ, 0x3f800000 ;  /* 0x3f800000ff117424 */ /* 0x000fe200078e00ff */
[----:B------:R-:W-:-:S02]  /*0d00*/  CS2R R28, SRZ ;  /* 0x00000000001c7805 */ /* 0x000fc4000001ff00 */
[----:B------:R-:W-:Y:S02]  /*0d10*/  CS2R R30, SRZ ;  /* 0x00000000001e7805 */ /* 0x000fe4000001ff00 */
[----:B-1----:R-:W-:Y:S02]  /*0d20*/  LOP3.LUT R5, R0, 0x60, RZ, 0xc0, !PT ;  /* 0x0000006000057812 */ /* 0x002fe400078ec0ff */
[----:B------:R-:W-:Y:S02]  /*0d30*/  CS2R R34, SRZ ;  /* 0x0000000000227805 */ /* 0x000fe4000001ff00 */
[----:B------:R-:W-:Y:S02]  /*0d40*/  CS2R R38, SRZ ;  /* 0x0000000000267805 */ /* 0x000fe4000001ff00 */
[----:B------:R-:W-:Y:S02]  /*0d50*/  CS2R R40, SRZ ;  /* 0x0000000000287805 */ /* 0x000fe4000001ff00 */
[----:B------:R-:W-:-:S02]  /*0d60*/  CS2R R42, SRZ ;  /* 0x00000000002a7805 */ /* 0x000fc4000001ff00 */
[----:B------:R-:W-:Y:S02]  /*0d70*/  CS2R R44, SRZ ;  /* 0x00000000002c7805 */ /* 0x000fe4000001ff00 */
[----:B------:R-:W-:Y:S02]  /*0d80*/  CS2R R46, SRZ ;  /* 0x00000000002e7805 */ /* 0x000fe4000001ff00 */
[----:B------:R-:W-:Y:S02]  /*0d90*/  CS2R R48, SRZ ;  /* 0x0000000000307805 */ /* 0x000fe4000001ff00 */
[----:B------:R-:W-:Y:S02]  /*0da0*/  CS2R R50, SRZ ;  /* 0x0000000000327805 */ /* 0x000fe4000001ff00 */
[----:B------:R-:W-:Y:S01]  /*0db0*/  CS2R R52, SRZ ;  /* 0x0000000000347805 */ /* 0x000fe2000001ff00 */
[C---:B------:R-:W-:Y:S01]  /*0dc0*/  IMAD.SHL.U32 R9, R0.reuse, 0x8, RZ ;  /* 0x0000000800097824 */ /* 0x040fe200078e00ff */
[C---:B------:R-:W-:Y:S01]  /*0dd0*/  LOP3.LUT R13, R0.reuse, 0x7f, RZ, 0xc0, !PT ;  /* 0x0000007f000d7812 */ /* 0x040fe200078ec0ff */
[----:B------:R-:W-:-:S02]  /*0de0*/  IMAD.SHL.U32 R10, R0, 0x4, RZ ;  /* 0x00000004000a7824 */ /* 0x000fc400078e00ff */
[----:B------:R-:W-:Y:S01]  /*0df0*/  IMAD R11, R5, 0x2, R14 ;  /* 0x00000002050b7824 */ /* 0x000fe200078e020e */
[----:B------:R-:W-:Y:S06]  /*0e00*/  @!P0 BRA `(.L_x_0) ;  /* 0x0000001800b88947 */ /* 0x000fec0003800000 */
[----:B------:R-:W-:Y:S01]  /*0e10*/  R2UR UR5, R7 ;  /* 0x00000000070572ca */ /* 0x000fe200000e0000 */
[----:B------:R-:W0:Y:S01]  /*0e20*/  LDC.64 R94, c[0x0][0x250] ;  /* 0x00009400ff5e7b82 */ /* 0x000e220000000a00 */
[----:B------:R-:W-:Y:S01]  /*0e30*/  SHF.R.U32.HI R17, RZ, 0x1, R5 ;  /* 0x00000001ff117819 */ /* 0x000fe20000011605 */
[----:B------:R-:W-:Y:S01]  /*0e40*/  ULDC UR4, c[0x0][0x258] ;  /* 0x0000960000047ab9 */ /* 0x000fe20000000800 */
[--C-:B------:R-:W-:Y:S01]  /*0e50*/  SHF.R.U32.HI R5, RZ, 0x5, R0.reuse ;  /* 0x00000005ff057819 */ /* 0x100fe20000011600 */
[----:B------:R-:W-:Y:S01]  /*0e60*/  IMAD R16, R13, UR4, RZ ;  /* 0x000000040d107c24 */ /* 0x000fe2000f8e02ff */
[--C-:B------:R-:W-:Y:S01]  /*0e70*/  SHF.R.U32.HI R18, RZ, 0x7, R0.reuse ;  /* 0x00000007ff127819 */ /* 0x100fe20000011600 */
[----:B------:R-:W-:Y:S01]  /*0e80*/  USHF.R.U32.HI UR32, URZ, 0x4, UR60 ;  /* 0x000000043f207899 */ /* 0x000fe2000801163c */
[----:B------:R-:W-:Y:S01]  /*0e90*/  R2UR UR6, R5 ;  /* 0x00000000050672ca */ /* 0x000fe200000e0000 */
[----:B------:R-:W1:Y:S01]  /*0ea0*/  LDC.64 R20, c[0x0][0x260] ;  /* 0x00009800ff147b82 */ /* 0x000e620000000a00 */
[----:B------:R-:W-:Y:S01]  /*0eb0*/  LEA.HI R22, R14, R17, RZ, 0x1e ;  /* 0x000000110e167211 */ /* 0x000fe200078ff0ff */
[----:B------:R-:W-:Y:S01]  /*0ec0*/  IMAD.SHL.U32 R17, R16, 0x2, RZ ;  /* 0x0000000210117824 */ /* 0x000fe200078e00ff */
[----:B------:R-:W-:Y:S01]  /*0ed0*/  SGXT.U32 R18, R18, 0x1 ;  /* 0x000000011212781a */ /* 0x000fe20000000000 */
[----:B------:R-:W-:Y:S01]  /*0ee0*/  UISETP.NE.U32.AND UP0, UPT, UR5, URZ, UPT ;  /* 0x0000003f0500728c */ /* 0x000fe2000bf05070 */
[----:B------:R-:W-:Y:S01]  /*0ef0*/  IMAD.HI R19, R16, 0x2, RZ ;  /* 0x0000000210137827 */ /* 0x000fe200078e02ff */
[C---:B------:R-:W-:Y:S01]  /*0f00*/  LOP3.LUT R24, R0.reuse, 0x40, RZ, 0xc0, !PT ;  /* 0x0000004000187812 */ /* 0x040fe200078ec0ff */
[----:B------:R-:W-:Y:S01]  /*0f10*/  USGXT.U32 UR32, UR32, 0xe ;  /* 0x0000000e2020789a */ /* 0x000fe20008000000 */
[----:B------:R-:W2:Y:S01]  /*0f20*/  S2UR UR5, SR_CTAID.Y ;  /* 0x00000000000579c3 */ /* 0x000ea20000002600 */
[----:B------:R-:W-:Y:S01]  /*0f30*/  USEL UR4, URZ, 0x90, !UP0 ;  /* 0x000000903f047887 */ /* 0x000fe2000c000000 */
[C---:B------:R-:W-:Y:S01]  /*0f40*/  LOP3.LUT R28, R0.reuse, 0xf, RZ, 0xc0, !PT ;  /* 0x0000000f001c7812 */ /* 0x040fe200078ec0ff */
[----:B------:R-:W-:Y:S01]  /*0f50*/  IMAD.MOV.U32 R117, RZ, RZ, 0x3f800000 ;  /* 0x3f800000ff757424 */ /* 0x000fe200078e00ff */
[----:B------:R-:W-:Y:S01]  /*0f60*/  SHF.R.U32.HI R25, RZ, 0x4, R0 ;  /* 0x00000004ff197819 */ /* 0x000fe20000011600 */
[----:B------:R-:W-:Y:S01]  /*0f70*/  IMAD.U32 R14, RZ, RZ, UR6 ;  /* 0x00000006ff0e7e24 */ /* 0x000fe2000f8e00ff */
[----:B------:R-:W-:Y:S01]  /*0f80*/  LOP3.LUT R14, R0, 0x3f, RZ, 0xc0, !PT ;  /* 0x0000003f000e7812 */ /* 0x000fe200078ec0ff */
[----:B------:R-:W-:Y:S01]  /*0f90*/  ULDC.64 UR6, c[0x0][0x218] ;  /* 0x0000860000067ab9 */ /* 0x000fe20000000a00 */
[----:B0-----:R-:W-:Y:S01]  /*0fa0*/  IMAD R18, R18, R95, RZ ;  /* 0x0000005f12127224 */ /* 0x001fe200078e02ff */
[----:B------:R-:W0:Y:S01]  /*0fb0*/  LDC R29, c[0x0][0x268] ;  /* 0x00009a00ff1d7b82 */ /* 0x000e220000000800 */
[----:B------:R-:W-:Y:S01]  /*0fc0*/  IMAD.MOV.U32 R114, RZ, RZ, -0x800000 ;  /* 0xff800000ff727424 */ /* 0x000fe200078e00ff */
[----:B------:R-:W-:Y:S01]  /*0fd0*/  CS2R R30, SRZ ;  /* 0x00000000001e7805 */ /* 0x000fe2000001ff00 */
[----:B------:R-:W-:Y:S01]  /*0fe0*/  IMAD.SHL.U32 R23, R14, 0x2, RZ ;  /* 0x000000020e177824 */ /* 0x000fe200078e00ff */
[----:B------:R-:W-:Y:S01]  /*0ff0*/  CS2R R32, SRZ ;  /* 0x0000000000207805 */ /* 0x000fe2000001ff00 */
[----:B------:R-:W-:Y:S01]  /*1000*/  IMAD R16, R95, 0x2, R18 ;  /* 0x000000025f107824 */ /* 0x000fe200078e0212 */
[----:B------:R-:W-:Y:S01]  /*1010*/  CS2R R34, SRZ ;  /* 0x0000000000227805 */ /* 0x000fe2000001ff00 */
[----:B------:R-:W-:Y:S01]  /*1020*/  IMAD.MOV.U32 R115, RZ, RZ, RZ ;  /* 0x000000ffff737224 */ /* 0x000fe200078e00ff */
[----:B------:R-:W-:Y:S01]  /*1030*/  LOP3.LUT R23, R23, UR4, RZ, 0x3c, !PT ;  /* 0x0000000417177c12 */ /* 0x000fe2000f8e3cff */
[----:B------:R-:W-:Y:S01]  /*1040*/  IMAD.MOV.U32 R116, RZ, RZ, -0x800000 ;  /* 0xff800000ff747424 */ /* 0x000fe200078e00ff */
[----:B------:R-:W-:-:S02]  /*1050*/  CS2R R36, SRZ ;  /* 0x0000000000247805 */ /* 0x000fc4000001ff00 */
[----:B------:R-:W-:Y:S02]  /*1060*/  CS2R R38, SRZ ;  /* 0x0000000000267805 */ /* 0x000fe4000001ff00 */
[----:B------:R-:W-:Y:S02]  /*1070*/  CS2R R40, SRZ ;  /* 0x0000000000287805 */ /* 0x000fe4000001ff00 */
[----:B------:R-:W-:Y:S02]  /*1080*/  CS2R R42, SRZ ;  /* 0x00000000002a7805 */ /* 0x000fe4000001ff00 */
[----:B------:R-:W-:Y:S01]  /*1090*/  CS2R R44, SRZ ;  /* 0x00000000002c7805 */ /* 0x000fe2000001ff00 */
[----:B--2---:R-:W-:Y:S01]  /*10a0*/  IMAD R94, R94, UR5, RZ ;  /* 0x000000055e5e7c24 */ /* 0x004fe2000f8e02ff */
[----:B------:R-:W-:Y:S01]  /*10b0*/  CS2R R46, SRZ ;  /* 0x00000000002e7805 */ /* 0x000fe2000001ff00 */
[----:B-1----:R-:W-:Y:S01]  /*10c0*/  IMAD R20, R20, UR5, RZ ;  /* 0x0000000514147c24 */ /* 0x002fe2000f8e02ff */
[----:B------:R-:W-:Y:S01]  /*10d0*/  ULDC.64 UR4, c[0x0][0x220] ;  /* 0x0000880000047ab9 */ /* 0x000fe20000000a00 */
[C---:B------:R-:W-:Y:S01]  /*10e0*/  IMAD.SHL.U32 R14, R94.reuse, 0x2, RZ ;  /* 0x000000025e0e7824 */ /* 0x040fe200078e00ff */
[----:B------:R-:W-:Y:S01]  /*10f0*/  CS2R R48, SRZ ;  /* 0x0000000000307805 */ /* 0x000fe2000001ff00 */
[----:B------:R-:W-:Y:S01]  /*1100*/  IMAD.HI R94, R94, 0x2, RZ ;  /* 0x000000025e5e7827 */ /* 0x000fe200078e02ff */
[----:B------:R-:W-:Y:S01]  /*1110*/  CS2R R50, SRZ ;  /* 0x0000000000327805 */ /* 0x000fe2000001ff00 */
[----:B------:R-:W-:Y:S01]  /*1120*/  UMOV UR61, URZ ;  /* 0x0000003f003d7c82 */ /* 0x000fe20008000000 */
[----:B------:R-:W-:Y:S01]  /*1130*/  IADD3 R17, P0, P1, R17, UR6, R14 ;  /* 0x0000000611117c10 */ /* 0x000fe2000f91e00e */
[----:B------:R-:W-:Y:S01]  /*1140*/  IMAD.IADD R14, R15, 0x1, R22 ;  /* 0x000000010f0e7824 */ /* 0x000fe200078e0216 */
[----:B------:R-:W-:Y:S01]  /*1150*/  UIADD3 UR6, UR60, 0x4000, URZ ;  /* 0x000040003c067890 */ /* 0x000fe2000fffe03f */
[----:B------:R-:W-:Y:S01]  /*1160*/  IMAD R22, R95, 0x2, R16 ;  /* 0x000000025f167824 */ /* 0x000fe200078e0210 */
[----:B------:R-:W-:Y:S01]  /*1170*/  UMOV UR33, 0x40000040 ;  /* 0x4000004000217882 */ /* 0x000fe20000000000 */
[----:B------:R-:W-:Y:S01]  /*1180*/  IMAD R15, R24, 0x20, R23 ;  /* 0x00000020180f7824 */ /* 0x000fe200078e0217 */
[----:B------:R-:W-:Y:S01]  /*1190*/  IADD3.X R23, R19, UR7, R94, P0, P1 ;  /* 0x0000000713177c10 */ /* 0x000fe200087e245e */
[C---:B------:R-:W-:Y:S01]  /*11a0*/  IMAD R24, R95.reuse, 0x2, R22 ;  /* 0x000000025f187824 */ /* 0x040fe200078e0216 */
[----:B------:R-:W-:Y:S01]  /*11b0*/  LEA R92, P0, R18, R17, 0x1 ;  /* 0x00000011125c7211 */ /* 0x000fe200078008ff */
[----:B------:R-:W-:Y:S01]  /*11c0*/  IMAD R19, R28, R21, RZ ;  /* 0x000000151c137224 */ /* 0x000fe200078e02ff */
[----:B------:R-:W-:Y:S01]  /*11d0*/  LEA R90, P1, R16, R17, 0x1 ;  /* 0x00000011105a7211 */ /* 0x000fe200078208ff */
[C---:B------:R-:W-:Y:S01]  /*11e0*/  IMAD R26, R95.reuse, 0x2, R24 ;  /* 0x000000025f1a7824 */ /* 0x040fe200078e0218 */
[-C--:B------:R-:W-:Y:S01]  /*11f0*/  LEA.HI.X.SX32 R93, R18, R23.reuse, 0x1, P0 ;  /* 0x00000017125d7211 */ /* 0x080fe200000f0eff */
[----:B------:R-:W-:Y:S01]  /*1200*/  UMOV UR7, URZ ;  /* 0x0000003f00077c82 */ /* 0x000fe20008000000 */
[----:B------:R-:W-:Y:S01]  /*1210*/  LEA.HI.X.SX32 R91, R16, R23, 0x1, P1 ;  /* 0x00000017105b7211 */ /* 0x000fe200008f0eff */
[C---:B------:R-:W-:Y:S01]  /*1220*/  IMAD R28, R95.reuse, 0x2, R26 ;  /* 0x000000025f1c7824 */ /* 0x040fe200078e021a */
[-C--:B------:R-:W-:Y:S01]  /*1230*/  LEA R86, P2, R24, R17.reuse, 0x1 ;  /* 0x0000001118567211 */ /* 0x080fe200078408ff */
[----:B------:R-:W-:Y:S01]  /*1240*/  IMAD.U32 R104, RZ, RZ, UR7 ;  /* 0x00000007ff687e24 */ /* 0x000fe2000f8e00ff */
[----:B------:R-:W-:Y:S01]  /*1250*/  LEA R88, P0, R22, R17, 0x1 ;  /* 0x0000001116587211 */ /* 0x000fe200078008ff */
[C---:B------:R-:W-:Y:S01]  /*1260*/  IMAD R18, R95.reuse, 0x2, R28 ;  /* 0x000000025f127824 */ /* 0x040fe200078e021c */
[-C--:B------:R-:W-:Y:S01]  /*1270*/  LEA.HI.X.SX32 R87, R24, R23.reuse, 0x1, P2 ;  /* 0x0000001718577211 */ /* 0x080fe200010f0eff */
[----:B------:R-:W-:Y:S01]  /*1280*/  USHF.R.U32.HI UR7, URZ, 0x4, UR6 ;  /* 0x000000043f077899 */ /* 0x000fe20008011606 */
[----:B------:R-:W-:Y:S01]  /*1290*/  LEA.HI.X.SX32 R89, R22, R23, 0x1, P0 ;  /* 0x0000001716597211 */ /* 0x000fe200000f0eff */
[----:B------:R-:W-:Y:S01]  /*12a0*/  IMAD R16, R95, 0x2, R18 ;  /* 0x000000025f107824 */ /* 0x000fe200078e0212 */
[-C--:B------:R-:W-:Y:S01]  /*12b0*/  LEA R80, P2, R18, R17.reuse, 0x1 ;  /* 0x0000001112507211 */ /* 0x080fe200078408ff */
[----:B------:R-:W-:Y:S01]  /*12c0*/  USGXT.U32 UR8, UR7, 0xe ;  /* 0x0000000e0708789a */ /* 0x000fe20008000000 */
[-C--:B------:R-:W-:Y:S01]  /*12d0*/  LEA R84, P0, R26, R17.reuse, 0x1 ;  /* 0x000000111a547211 */ /* 0x080fe200078008ff */
[----:B------:R-:W-:Y:S01]  /*12e0*/  VIADD R110, R14, 0x8 ;  /* 0x000000080e6e7836 */ /* 0x000fe20000000000 */
[----:B------:R-:W-:-:S02]  /*12f0*/  LEA R78, P4, R16, R17, 0x1 ;  /* 0x00000011104e7211 */ /* 0x000fc400078808ff */
[----:B------:R-:W-:Y:S01]  /*1300*/  LEA R82, P1, R28, R17, 0x1 ;  /* 0x000000111c527211 */ /* 0x000fe200078208ff */
[----:B------:R-:W-:Y:S01]  /*1310*/  IMAD.SHL.U32 R17, R20, 0x2, RZ ;  /* 0x0000000214117824 */ /* 0x000fe200078e00ff */
[-C--:B------:R-:W-:Y:S01]  /*1320*/  LEA.HI.X.SX32 R79, R16, R23.reuse, 0x1, P4 ;  /* 0x00000017104f7211 */ /* 0x080fe200020f0eff */
[----:B------:R-:W-:Y:S01]  /*1330*/  IMAD.HI R20, R20, 0x2, RZ ;  /* 0x0000000214147827 */ /* 0x000fe200078e02ff */
[----:B------:R-:W-:Y:S02]  /*1340*/  SGXT.U32 R16, R25, 0x4 ;  /* 0x000000041910781a */ /* 0x000fe40000000000 */
[-C--:B------:R-:W-:Y:S01]  /*1350*/  LEA.HI.X.SX32 R81, R18, R23.reuse, 0x1, P2 ;  /* 0x0000001712517211 */ /* 0x080fe200010f0eff */
[C---:B------:R-:W-:Y:S01]  /*1360*/  IMAD.SHL.U32 R18, R19.reuse, 0x2, RZ ;  /* 0x0000000213127824 */ /* 0x040fe200078e00ff */
[----:B------:R-:W-:Y:S01]  /*1370*/  LEA.HI.X.SX32 R85, R26, R23, 0x1, P0 ;  /* 0x000000171a557211 */ /* 0x000fe200000f0eff */
[----:B0-----:R-:W-:Y:S01]  /*1380*/  IMAD R22, R16, R29, RZ ;  /* 0x0000001d10167224 */ /* 0x001fe200078e02ff */
[----:B------:R-:W-:Y:S01]  /*1390*/  LEA.HI.X.SX32 R83, R28, R23, 0x1, P1 ;  /* 0x000000171c537211 */ /* 0x000fe200008f0eff */
[----:B------:R-:W-:Y:S01]  /*13a0*/  IMAD.HI R19, R19, 0x2, RZ ;  /* 0x0000000213137827 */ /* 0x000fe200078e02ff */
[----:B------:R-:W-:Y:S01]  /*13b0*/  IADD3 R25, P0, P1, R18, UR4, R17 ;  /* 0x0000000412197c10 */ /* 0x000fe2000f91e011 */
[----:B------:R-:W-:Y:S01]  /*13c0*/  UMOV UR4, URZ ;  /* 0x0000003f00047c82 */ /* 0x000fe20008000000 */
[----:B------:R-:W-:Y:S01]  /*13d0*/  LEA.HI R16, R0, 0x30, RZ, 0x1c ;  /* 0x0000003000107811 */ /* 0x000fe200078fe0ff */
[----:B------:R-:W-:Y:S01]  /*13e0*/  IMAD R18, R29, 0x10, R22 ;  /* 0x000000101d127824 */ /* 0x000fe200078e0216 */
[----:B------:R-:W-:Y:S01]  /*13f0*/  IADD3.X R27, R19, UR5, R20, P0, P1 ;  /* 0x00000005131b7c10 */ /* 0x000fe200087e2414 */
[----:B------:R-:W-:Y:S01]  /*1400*/  UMOV UR5, URZ ;  /* 0x0000003f00057c82 */ /* 0x000fe20008000000 */
[----:B------:R-:W-:Y:S01]  /*1410*/  LEA R76, P0, R22, R25, 0x1 ;  /* 0x00000019164c7211 */ /* 0x000fe200078008ff */
[----:B------:R-:W-:Y:S01]  /*1420*/  IMAD R19, R16, R29, RZ ;  /* 0x0000001d10137224 */ /* 0x000fe200078e02ff */
[----:B------:R-:W-:Y:S01]  /*1430*/  LEA.HI R17, R0, 0x70, RZ, 0x1c ;  /* 0x0000007000117811 */ /* 0x000fe200078fe0ff */
[----:B------:R-:W-:Y:S01]  /*1440*/  IMAD R16, R29, 0x10, R18 ;  /* 0x000000101d107824 */ /* 0x000fe200078e0212 */
[----:B------:R-:W-:-:S02]  /*1450*/  LEA.HI.X.SX32 R77, R22, R27, 0x1, P0 ;  /* 0x0000001b164d7211 */ /* 0x000fc400000f0eff */
[----:B------:R-:W-:Y:S01]  /*1460*/  LEA R72, P2, R19, R25, 0x1 ;  /* 0x0000001913487211 */ /* 0x000fe200078408ff */
[----:B------:R-:W-:Y:S01]  /*1470*/  IMAD R23, R17, R29, RZ ;  /* 0x0000001d11177224 */ /* 0x000fe200078e02ff */
[-C--:B------:R-:W-:Y:S01]  /*1480*/  LEA R68, P0, R16, R25.reuse, 0x1 ;  /* 0x0000001910447211 */ /* 0x080fe200078008ff */
[C---:B------:R-:W-:Y:S01]  /*1490*/  IMAD R17, R29.reuse, 0x20, R16 ;  /* 0x000000201d117824 */ /* 0x040fe200078e0210 */
[----:B------:R-:W-:Y:S02]  /*14a0*/  LEA R74, P1, R18, R25, 0x1 ;  /* 0x00000019124a7211 */ /* 0x000fe400078208ff */
[-C--:B------:R-:W-:Y:S01]  /*14b0*/  LEA.HI.X.SX32 R69, R16, R27.reuse, 0x1, P0 ;  /* 0x0000001b10457211 */ /* 0x080fe200000f0eff */
[----:B------:R-:W-:Y:S01]  /*14c0*/  IMAD.U32 R16, RZ, RZ, UR6 ;  /* 0x00000006ff107e24 */ /* 0x000fe2000f8e00ff */
[----:B------:R-:W-:Y:S01]  /*14d0*/  UIADD3 UR6, UP0, UR32, 0x80, URZ ;  /* 0x0000008020067890 */ /* 0x000fe2000ff1e03f */
[----:B------:R-:W-:Y:S01]  /*14e0*/  IMAD R20, R29, 0x10, R17 ;  /* 0x000000101d147824 */ /* 0x000fe200078e0211 */
[-C--:B------:R-:W-:Y:S01]  /*14f0*/  LEA.HI.X.SX32 R73, R19, R27.reuse, 0x1, P2 ;  /* 0x0000001b13497211 */ /* 0x080fe200010f0eff */
[----:B------:R-:W-:Y:S01]  /*1500*/  IMAD.MOV.U32 R16, RZ, RZ, RZ ;  /* 0x000000ffff107224 */ /* 0x000fe200078e00ff */
[----:B------:R-:W-:Y:S01]  /*1510*/  UIADD3.X UR7, UR4, 0x40000040, URZ, UP0, !UPT ;  /* 0x4000004004077890 */ /* 0x000fe200087fe43f */
[----:B------:R-:W-:Y:S01]  /*1520*/  SHF.R.S32.HI R19, RZ, 0x6, R0 ;  /* 0x00000006ff137819 */ /* 0x000fe20000011400 */
[----:B------:R-:W-:Y:S01]  /*1530*/  UIADD3 UR10, UP0, UR8, 0x2, URZ ;  /* 0x00000002080a7890 */ /* 0x000fe2000ff1e03f */
[----:B------:R-:W-:Y:S01]  /*1540*/  LEA.HI.X.SX32 R75, R18, R27, 0x1, P1 ;  /* 0x0000001b124b7211 */ /* 0x000fe200008f0eff */
[----:B------:R-:W-:Y:S01]  /*1550*/  IMAD R18, R29, 0x10, R20 ;  /* 0x000000101d127824 */ /* 0x000fe200078e0214 */
[----:B------:R-:W-:Y:S01]  /*1560*/  LEA R70, P4, R23, R25, 0x1 ;  /* 0x0000001917467211 */ /* 0x000fe200078808ff */
[----:B------:R-:W-:Y:S01]  /*1570*/  UIADD3.X UR11, UR5, 0x40000000, URZ, UP0, !UPT ;  /* 0x40000000050b7890 */ /* 0x000fe200087fe43f */
[----:B------:R-:W-:Y:S01]  /*1580*/  SGXT R19, R19, 0x1 ;  /* 0x000000011313781a */ /* 0x000fe20000000200 */
[----:B------:R-:W-:Y:S01]  /*1590*/  UMOV UR4, UR6 ;  /* 0x0000000600047c82 */ /* 0x000fe20008000000 */
[----:B------:R-:W-:Y:S01]  /*15a0*/  UMOV UR5, UR7 ;  /* 0x0000000700057c82 */ /* 0x000fe20008000000 */
[----:B------:R-:W-:Y:S01]  /*15b0*/  UMOV UR6, UR10 ;  /* 0x0000000a00067c82 */ /* 0x000fe20008000000 */
[----:B------:R-:W-:-:S02]  /*15c0*/  LEA.HI.X.SX32 R71, R23, R27, 0x1, P4 ;  /* 0x0000001b17477211 */ /* 0x000fc400020f0eff */
[----:B------:R-:W-:Y:S01]  /*15d0*/  CS2R R28, SRZ ;  /* 0x00000000001c7805 */ /* 0x000fe2000001ff00 */
[----:B------:R-:W-:Y:S01]  /*15e0*/  UMOV UR7, UR11 ;  /* 0x0000000b00077c82 */ /* 0x000fe20008000000 */
[-C--:B------:R-:W-:Y:S01]  /*15f0*/  LEA R66, P1, R17, R25.reuse, 0x1 ;  /* 0x0000001911427211 */ /* 0x080fe200078208ff */
[----:B------:R-:W-:Y:S01]  /*1600*/  UIADD3.64 UR36, UR6, 0x3e, URZ ;  /* 0x0000003e06247897 */ /* 0x000fe2000fffe03f */
[-C--:B------:R-:W-:Y:S01]  /*1610*/  LEA R64, P2, R20, R25.reuse, 0x1 ;  /* 0x0000001914407211 */ /* 0x080fe200078408ff */
[----:B------:R-:W-:Y:S01]  /*1620*/  UIADD3.64 UR34, UR6, 0x40, URZ ;  /* 0x0000004006227897 */ /* 0x000fe2000fffe03f */
[----:B------:R-:W-:Y:S02]  /*1630*/  LEA R22, P4, R18, R25, 0x1 ;  /* 0x0000001912167211 */ /* 0x000fe400078808ff */
[----:B------:R-:W-:Y:S02]  /*1640*/  CS2R R24, SRZ ;  /* 0x0000000000187805 */ /* 0x000fe4000001ff00 */
[----:B------:R-:W-:Y:S01]  /*1650*/  LOP3.LUT R19, R19, 0x90, RZ, 0xc0, !PT ;  /* 0x0000009013137812 */ /* 0x000fe200078ec0ff */
[----:B------:R-:W-:Y:S01]  /*1660*/  IMAD.U32 R52, RZ, RZ, UR36 ;  /* 0x00000024ff347e24 */ /* 0x000fe2000f8e00ff */
[-C--:B------:R-:W-:Y:S01]  /*1670*/  LEA.HI.X.SX32 R67, R17, R27.reuse, 0x1, P1 ;  /* 0x0000001b11437211 */ /* 0x080fe200008f0eff */
[----:B------:R-:W-:Y:S01]  /*1680*/  IMAD.U32 R53, RZ, RZ, UR37 ;  /* 0x00000025ff357e24 */ /* 0x000fe2000f8e00ff */
[-C--:B------:R-:W-:Y:S01]  /*1690*/  LEA.HI.X.SX32 R65, R20, R27.reuse, 0x1, P2 ;  /* 0x0000001b14417211 */ /* 0x080fe200010f0eff */
[----:B------:R-:W-:Y:S01]  /*16a0*/  IMAD.U32 R54, RZ, RZ, UR34 ;  /* 0x00000022ff367e24 */ /* 0x000fe2000f8e00ff */
[----:B------:R-:W-:Y:S01]  /*16b0*/  LEA.HI.X.SX32 R23, R18, R27, 0x1, P4 ;  /* 0x0000001b12177211 */ /* 0x000fe200020f0eff */
[----:B------:R-:W-:Y:S01]  /*16c0*/  IMAD.U32 R55, RZ, RZ, UR35 ;  /* 0x00000023ff377e24 */ /* 0x000fe2000f8e00ff */
[----:B------:R-:W-:Y:S01]  /*16d0*/  LOP3.LUT R111, R19, 0x17e, R4, 0x78, !PT ;  /* 0x0000017e136f7812 */ /* 0x000fe200078e7804 */
[----:B------:R-:W-:Y:S01]  /*16e0*/  IMAD.MOV.U32 R17, RZ, RZ, 0x3f800000 ;  /* 0x3f800000ff117424 */ /* 0x000fe200078e00ff */
[----:B------:R-:W-:-:S02]  /*16f0*/  CS2R R26, SRZ ;  /* 0x00000000001a7805 */ /* 0x000fc4000001ff00 */
[----:B------:R-:W-:Y:S02]  /*1700*/  CS2R R52, SRZ ;  /* 0x0000000000347805 */ /* 0x000fe4000001ff00 */
[----:B------:R-:W-:Y:S02]  /*1710*/  CS2R R54, SRZ ;  /* 0x0000000000367805 */ /* 0x000fe4000001ff00 */
[C---:B------:R-:W-:Y:S01]  /*1720*/  LOP3.LUT R94, R15.reuse, 0x20, RZ, 0x3c, !PT ;  /* 0x000000200f5e7812 */ /* 0x040fe200078e3cff */
[----:B------:R-:W-:Y:S01]  /*1730*/  IMAD.U32 R18, RZ, RZ, UR8 ;  /* 0x00000008ff127e24 */ /* 0x000fe2000f8e00ff */
[C---:B------:R-:W-:Y:S01]  /*1740*/  LOP3.LUT R20, R15.reuse, 0x40, RZ, 0x3c, !PT ;  /* 0x000000400f147812 */ /* 0x040fe200078e3cff */
[----:B------:R-:W-:Y:S01]  /*1750*/  UIADD3.64 UR8, UR4, 0x80, URZ ;  /* 0x0000008004087897 */ /* 0x000fe2000fffe03f */
[----:B------:R-:W-:Y:S01]  /*1760*/  LOP3.LUT R19, R15, 0x60, RZ, 0x3c, !PT ;  /* 0x000000600f137812 */ /* 0x000fe200078e3cff */
[----:B------:R-:W-:Y:S02]  /*1770*/  UIADD3.64 UR12, UR4, 0x100, URZ ;  /* 0x00000100040c7897 */ /* 0x000fe4000fffe03f */
[----:B------:R-:W-:-:S02]  /*1780*/  UIADD3.64 UR16, UR4, 0x180, URZ ;  /* 0x0000018004107897 */ /* 0x000fc4000fffe03f */
[----:B------:R-:W-:Y:S02]  /*1790*/  UIADD3.64 UR20, UR4, 0x200, URZ ;  /* 0x0000020004147897 */ /* 0x000fe4000fffe03f */
[----:B------:R-:W-:Y:S02]  /*17a0*/  UIADD3.64 UR24, UR4, 0x280, URZ ;  /* 0x0000028004187897 */ /* 0x000fe4000fffe03f */
[----:B------:R-:W-:Y:S02]  /*17b0*/  UIADD3.64 UR28, UR4, 0x300, URZ ;  /* 0x00000300041c7897 */ /* 0x000fe4000fffe03f */
[----:B------:R-:W-:Y:S02]  /*17c0*/  UIADD3.64 UR10, UR6, 0x2, URZ ;  /* 0x00000002060a7897 */ /* 0x000fe4000fffe03f */
        /* <DEDUP_REMOVED lines=10> */
[----:B------:R-:W-:-:S12]  /*1870*/  UIADD3.64 UR58, UR6, 0xc4, URZ ;  /* 0x000000c4063a7897 */ /* 0x000fd8000fffe03f */
.L_x_1:
[C---:B------:R-:W-:Y:S01]  /*1880*/  IMAD.WIDE R102, R115.reuse, 0x2, R92 ;  /* 0x0000000273667825 */ /* 0x040fe200078e025c */
[----:B------:R-:W-:Y:S01]  /*1890*/  ULDC.64 UR36, c[0x0][0x208] ;  /* 0x0000820000247ab9 */ /* 0x000fe20000000a00 */
[----:B------:R-:W-:Y:S02]  /*18a0*/  R2UR UR34, R18 ;  /* 0x00000000122272ca */ /* 0x000fe400000e0000 */
[C---:B------:R-:W-:Y:S01]  /*18b0*/  IMAD.WIDE R98, R115.reuse, 0x2, R84 ;  /* 0x0000000273627825 */ /* 0x040fe200078e0254 */
[----:B------:R-:W-:Y:S01]  /*18c0*/  MOV R107, UR55 ;  /* 0x00000037006b7c02 */ /* 0x000fe20008000f00 */
[----:B------:R-:W2:Y:S01]  /*18d0*/  LDG.E.U16 R102, desc[UR36][R102.64] ;  /* 0x0000002466667981 */ /* 0x000ea2000c1e1500 */
[----:B------:R-:W-:Y:S01]  /*18e0*/  MOV R106, UR54 ;  /* 0x00000036006a7c02 */ /* 0x000fe20008000f00 */
[C---:B------:R-:W-:Y:S01]  /*18f0*/  IMAD.WIDE R100, R115.reuse, 0x2, R90 ;  /* 0x0000000273647825 */ /* 0x040fe200078e025a */
[----:B------:R-:W-:Y:S01]  /*1900*/  MOV R108, UR59 ;  /* 0x0000003b006c7c02 */ /* 0x000fe20008000f00 */
[----:B------:R-:W3:Y:S01]  /*1910*/  LDG.E.U16 R98, desc[UR36][R98.64] ;  /* 0x0000002462627981 */ /* 0x000ee2000c1e1500 */
[----:B------:R-:W-:Y:S01]  /*1920*/  MOV R105, UR58 ;  /* 0x0000003a00697c02 */ /* 0x000fe20008000f00 */
[----:B------:R-:W-:-:S02]  /*1930*/  IMAD.WIDE R60, R115, 0x2, R82 ;  /* 0x00000002733c7825 */ /* 0x000fc400078e0252 */
[----:B------:R-:W4:Y:S02]  /*1940*/  LDG.E.U16 R101, desc[UR36][R100.64] ;  /* 0x0000002464657981 */ /* 0x000f24000c1e1500 */
[C---:B------:R-:W-:Y:S02]  /*1950*/  IMAD.WIDE R96, R115.reuse, 0x2, R88 ;  /* 0x0000000273607825 */ /* 0x040fe400078e0258 */
[----:B------:R-:W5:Y:S02]  /*1960*/  LDG.E.U16 R109, desc[UR36][R60.64] ;  /* 0x000000243c6d7981 */ /* 0x000f64000c1e1500 */
[C---:B------:R-:W-:Y:S02]  /*1970*/  IMAD.WIDE R56, R115.reuse, 0x2, R80 ;  /* 0x0000000273387825 */ /* 0x040fe400078e0250 */
[----:B------:R-:W5:Y:S02]  /*1980*/  LDG.E.U16 R97, desc[UR36][R96.64] ;  /* 0x0000002460617981 */ /* 0x000f64000c1e1500 */
[----:B------:R-:W-:-:S02]  /*1990*/  IMAD.WIDE R62, R115, 0x2, R86 ;  /* 0x00000002733e7825 */ /* 0x000fc400078e0256 */
[----:B------:R-:W5:Y:S02]  /*19a0*/  LDG.E.U16 R113, desc[UR36][R56.64] ;  /* 0x0000002438717981 */ /* 0x000f64000c1e1500 */
[----:B------:R-:W-:Y:S02]  /*19b0*/  IMAD.WIDE R58, R115, 0x2, R78 ;  /* 0x00000002733a7825 */ /* 0x000fe400078e024e */
[----:B------:R-:W5:Y:S04]  /*19c0*/  LDG.E.U16 R112, desc[UR36][R62.64] ;  /* 0x000000243e707981 */ /* 0x000f68000c1e1500 */
[----:B------:R-:W5:Y:S01]  /*19d0*/  LDG.E.U16 R100, desc[UR36][R58.64] ;  /* 0x000000243a647981 */ /* 0x000f62000c1e1500 */
[----:B------:R-:W-:Y:S06]  /*19e0*/  BAR.SYNC.DEFER_BLOCKING 0x0 ;  /* 0x0000000000007b1d */ /* 0x000fec0000010000 */
[----:B------:R-:W-:Y:S01]  /*19f0*/  UMOV UR35, 0x40000000 ;  /* 0x4000000000237882 */ /* 0x000fe20000000000 */
[----:B--2---:R-:W-:Y:S04]  /*1a00*/  STS.U16 [R15+UR60+0x4000], R102 ;  /* 0x004000660f007988 */ /* 0x004fe8000800043c */
[----:B---3--:R-:W-:Y:S04]  /*1a10*/  STS.U16 [R15+UR60+0x4400], R98 ;  /* 0x004400620f007988 */ /* 0x008fe8000800043c */
[----:B----4-:R-:W-:Y:S04]  /*1a20*/  STS.U16 [R94+UR60+0x4100], R101 ;  /* 0x004100655e007988 */ /* 0x010fe8000800043c */
[----:B-----5:R-:W-:Y:S04]  /*1a30*/  STS.U16 [R94+UR60+0x4500], R109 ;  /* 0x0045006d5e007988 */ /* 0x020fe8000800043c */
[----:B------:R0:W-:Y:S04]  /*1a40*/  STS.U16 [R20+UR60+0x4200], R97 ;  /* 0x0042006114007988 */ /* 0x0001e8000800043c */
[----:B------:R-:W-:Y:S04]  /*1a50*/  STS.U16 [R20+UR60+0x4600], R113 ;  /* 0x0046007114007988 */ /* 0x000fe8000800043c */
[----:B------:R-:W-:Y:S04]  /*1a60*/  STS.U16 [R19+UR60+0x4300], R112 ;  /* 0x0043007013007988 */ /* 0x000fe8000800043c */
[----:B------:R1:W-:Y:S01]  /*1a70*/  STS.U16 [R19+UR60+0x4700], R100 ;  /* 0x0047006413007988 */ /* 0x0003e2000800043c */
[----:B------:R2:W-:Y:S06]  /*1a80*/  MEMBAR.ALL.CTA ;  /* 0x0000000000007992 */ /* 0x0005ec0000008000 */
[----:B--2---:R-:W2:Y:S02]  /*1a90*/  FENCE.VIEW.ASYNC.S ;  /* 0x00000000000073c6 */ /* 0x004ea40000000000 */
[----:B--2---:R-:W-:Y:S06]  /*1aa0*/  BAR.SYNC.DEFER_BLOCKING 0x0 ;  /* 0x0000000000007b1d */ /* 0x004fec0000010000 */
[----:B------:R-:W-:-:S06]  /*1ab0*/  WARPGROUP.ARRIVE ;  /* 0x00000000000079c5 */ /* 0x000fcc0000000000 */
[----:B------:R-:W-:Y:S04]  /*1ac0*/  HGMMA.64x8x16.F32 R56, gdesc[UR32].tnspA, RZ, !UPT ;  /* 0x20000000203879f0 */ /* 0x000fe8000c7008ff */
[----:B------:R-:W-:Y:S04]  /*1ad0*/  HGMMA.64x8x16.F32 R56, gdesc[UR4].tnspA, R56 ;  /* 0x20000000043879f0 */ /* 0x000fe80008700838 */
[----:B------:R-:W-:Y:S04]  /*1ae0*/  HGMMA.64x8x16.F32 R56, gdesc[UR8].tnspA, R56 ;  /* 0x20000000083879f0 */ /* 0x000fe80008700838 */
[----:B------:R-:W-:Y:S04]  /*1af0*/  HGMMA.64x8x16.F32 R56, gdesc[UR12].tnspA, R56 ;  /* 0x200000000c3879f0 */ /* 0x000fe80008700838 */
[----:B------:R-:W-:Y:S04]  /*1b00*/  HGMMA.64x8x16.F32 R56, gdesc[UR16].tnspA, R56 ;  /* 0x20000000103879f0 */ /* 0x000fe80008700838 */
[----:B------:R-:W-:Y:S01]  /*1b10*/  HGMMA.64x8x16.F32 R56, gdesc[UR20].tnspA, R56 ;  /* 0x20000000143879f0 */ /* 0x000fe20008700838 */
[----:B------:R-:W-:-:S03]  /*1b20*/  UIADD3.64 UR54, UR6, 0x3e, URZ ;  /* 0x0000003e06367897 */ /* 0x000fc6000fffe03f */
[----:B------:R-:W-:Y:S01]  /*1b30*/  HGMMA.64x8x16.F32 R56, gdesc[UR24].tnspA, R56 ;  /* 0x20000000183879f0 */ /* 0x000fe20008700838 */
[----:B------:R-:W-:Y:S01]  /*1b40*/  UMOV UR52, UR32 ;  /* 0x0000002000347c82 */ /* 0x000fe20008000000 */
[----:B------:R-:W-:Y:S01]  /*1b50*/  UMOV UR53, UR33 ;  /* 0x0000002100357c82 */ /* 0x000fe20008000000 */
[----:B------:R-:W-:Y:S01]  /*1b60*/  UIADD3.64 UR58, UR6, 0x40, URZ ;  /* 0x00000040063a7897 */ /* 0x000fe2000fffe03f */
[----:B------:R-:W-:Y:S04]  /*1b70*/  HGMMA.64x8x16.F32 R56, gdesc[UR28].tnspA, R56 ;  /* 0x200000001c3879f0 */ /* 0x000fe80008700838 */
[----:B------:R-:W-:Y:S01]  /*1b80*/  HGMMA.64x8x16.F32 R60, gdesc[UR52].tnspA, RZ, !UPT ;  /* 0x20000000343c79f0 */ /* 0x000fe2000c7008ff */
[----:B------:R-:W-:Y:S01]  /*1b90*/  UMOV UR56, UR4 ;  /* 0x0000000400387c82 */ /* 0x000fe20008000000 */
[----:B------:R-:W-:-:S02]  /*1ba0*/  UMOV UR57, UR5 ;  /* 0x0000000500397c82 */ /* 0x000fc40008000000 */
[----:B------:R-:W-:Y:S01]  /*1bb0*/  HGMMA.64x8x16.F32 R60, gdesc[UR56].tnspA, R60 ;  /* 0x20000000383c79f0 */ /* 0x000fe2000870083c */
[----:B------:R-:W-:Y:S01]  /*1bc0*/  UMOV UR36, UR8 ;  /* 0x0000000800247c82 */ /* 0x000fe20008000000 */
[----:B------:R-:W-:Y:S02]  /*1bd0*/  UMOV UR37, UR9 ;  /* 0x0000000900257c82 */ /* 0x000fe40008000000 */
[----:B------:R-:W-:Y:S01]  /*1be0*/  HGMMA.64x8x16.F32 R60, gdesc[UR36].tnspA, R60 ;  /* 0x20000000243c79f0 */ /* 0x000fe2000870083c */
[----:B------:R-:W-:Y:S01]  /*1bf0*/  UMOV UR40, UR12 ;  /* 0x0000000c00287c82 */ /* 0x000fe20008000000 */
[----:B------:R-:W-:Y:S01]  /*1c00*/  UMOV UR41, UR13 ;  /* 0x0000000d00297c82 */ /* 0x000fe20008000000 */
[----:B------:R-:W-:Y:S01]  /*1c10*/  R2UR UR55, R107 ;  /* 0x000000006b3772ca */ /* 0x000fe200000e0000 */
[----:B0-----:R-:W-:Y:S01]  /*1c20*/  IMAD.WIDE R96, R16, 0x2, R76 ;  /* 0x0000000210607825 */ /* 0x001fe200078e024c */
[----:B------:R-:W-:Y:S02]  /*1c30*/  R2UR UR54, R106 ;  /* 0x000000006a3672ca */ /* 0x000fe400000e0000 */
[----:B------:R-:W-:Y:S01]  /*1c40*/  R2UR UR59, R108 ;  /* 0x000000006c3b72ca */ /* 0x000fe200000e0000 */
[----:B------:R-:W-:Y:S01]  /*1c50*/  IMAD.WIDE R98, R16, 0x2, R74 ;  /* 0x0000000210627825 */ /* 0x000fe200078e024a */
[----:B------:R-:W-:-:S02]  /*1c60*/  R2UR UR58, R105 ;  /* 0x00000000693a72ca */ /* 0x000fc400000e0000 */
[----:B------:R-:W-:Y:S01]  /*1c70*/  R2UR UR37, R104 ;  /* 0x00000000682572ca */ /* 0x000fe200000e0000 */
[C---:B-1----:R-:W-:Y:S01]  /*1c80*/  IMAD.WIDE R100, R16.reuse, 0x2, R68 ;  /* 0x0000000210647825 */ /* 0x042fe200078e0244 */
[----:B------:R-:W-:Y:S03]  /*1c90*/  HGMMA.64x8x16.F32 R60, gdesc[UR40].tnspA, R60 ;  /* 0x20000000283c79f0 */ /* 0x000fe6000870083c */
[----:B------:R-:W-:-:S04]  /*1ca0*/  IMAD.WIDE R102, R16, 0x2, R72 ;  /* 0x0000000210667825 */ /* 0x000fc800078e0248 */
[----:B------:R-:W-:-:S04]  /*1cb0*/  IMAD.WIDE R104, R16, 0x2, R66 ;  /* 0x0000000210687825 */ /* 0x000fc800078e0242 */
[----:B------:R-:W-:-:S04]  /*1cc0*/  IMAD.WIDE R106, R16, 0x2, R64 ;  /* 0x00000002106a7825 */ /* 0x000fc800078e0240 */
[----:B------:R-:W-:-:S04]  /*1cd0*/  IMAD.WIDE R108, R16, 0x2, R22 ;  /* 0x00000002106c7825 */ /* 0x000fc800078e0216 */
[----:B------:R-:W-:Y:S01]  /*1ce0*/  IMAD.WIDE R112, R16, 0x2, R70 ;  /* 0x0000000210707825 */ /* 0x000fe200078e0246 */
[----:B------:R-:W-:Y:S02]  /*1cf0*/  ULDC.64 UR34, c[0x0][0x208] ;  /* 0x0000820000227ab9 */ /* 0x000fe40000000a00 */
[----:B------:R-:W2:Y:S04]  /*1d00*/  LDG.E.U16 R96, desc[UR34][R96.64] ;  /* 0x0000002260607981 */ /* 0x000ea8000c1e1500 */
[----:B------:R-:W3:Y:S04]  /*1d10*/  LDG.E.U16 R98, desc[UR34][R98.64] ;  /* 0x0000002262627981 */ /* 0x000ee8000c1e1500 */
[----:B------:R0:W4:Y:S04]  /*1d20*/  LDG.E.U16 R100, desc[UR34][R100.64] ;  /* 0x0000002264647981 */ /* 0x000128000c1e1500 */
[----:B------:R1:W5:Y:S04]  /*1d30*/  LDG.E.U16 R102, desc[UR34][R102.64] ;  /* 0x0000002266667981 */ /* 0x000368000c1e1500 */
[----:B------:R1:W5:Y:S04]  /*1d40*/  LDG.E.U16 R104, desc[UR34][R104.64] ;  /* 0x0000002268687981 */ /* 0x000368000c1e1500 */
[----:B------:R2:W5:Y:S04]  /*1d50*/  LDG.E.U16 R106, desc[UR34][R106.64] ;  /* 0x000000226a6a7981 */ /* 0x000568000c1e1500 */
[----:B------:R-:W5:Y:S04]  /*1d60*/  LDG.E.U16 R108, desc[UR34][R108.64] ;  /* 0x000000226c6c7981 */ /* 0x000f68000c1e1500 */
[----:B------:R-:W5:Y:S01]  /*1d70*/  LDG.E.U16 R112, desc[UR34][R112.64] ;  /* 0x0000002270707981 */ /* 0x000f62000c1e1500 */
[----:B------:R-:W-:Y:S01]  /*1d80*/  UMOV UR44, UR16 ;  /* 0x00000010002c7c82 */ /* 0x000fe20008000000 */
[----:B------:R-:W-:Y:S01]  /*1d90*/  UMOV UR45, UR17 ;  /* 0x00000011002d7c82 */ /* 0x000fe20008000000 */
[----:B------:R-:W-:Y:S01]  /*1da0*/  UMOV UR48, UR20 ;  /* 0x0000001400307c82 */ /* 0x000fe20008000000 */
[----:B------:R-:W-:Y:S01]  /*1db0*/  HGMMA.64x8x16.F32 R60, gdesc[UR44].tnspA, R60 ;  /* 0x200000002c3c79f0 */ /* 0x000fe2000870083c */
[----:B------:R-:W-:Y:S01]  /*1dc0*/  UMOV UR49, UR21 ;  /* 0x0000001500317c82 */ /* 0x000fe20008000000 */
[----:B------:R-:W-:Y:S01]  /*1dd0*/  UMOV UR52, UR24 ;  /* 0x0000001800347c82 */ /* 0x000fe20008000000 */
[----:B------:R-:W-:Y:S01]  /*1de0*/  UMOV UR53, UR25 ;  /* 0x0000001900357c82 */ /* 0x000fe20008000000 */
[----:B------:R-:W-:Y:S01]  /*1df0*/  UMOV UR56, UR28 ;  /* 0x0000001c00387c82 */ /* 0x000fe20008000000 */
[----:B------:R-:W-:Y:S01]  /*1e00*/  UMOV UR57, UR29 ;  /* 0x0000001d00397c82 */ /* 0x000fe20008000000 */
[----:B------:R-:W-:Y:S01]  /*1e10*/  LEA R119, P1, R8, UR37, 0x1 ;  /* 0x0000002508777c11 */ /* 0x000fe2000f8208ff */
[----:B------:R-:W-:Y:S01]  /*1e20*/  ULDC UR34, c[0x0][0x238] ;  /* 0x00008e0000227ab9 */ /* 0x000fe20000000800 */
[----:B------:R-:W-:Y:S04]  /*1e30*/  HGMMA.64x8x16.F32 R60, gdesc[UR48].tnspA, R60 ;  /* 0x20000000303c79f0 */ /* 0x000fe8000870083c */
[----:B------:R-:W-:Y:S01]  /*1e40*/  HGMMA.64x8x16.F32 R60, gdesc[UR52].tnspA, R60 ;  /* 0x20000000343c79f0 */ /* 0x000fe2000870083c */
[----:B0-----:R-:W-:Y:S01]  /*1e50*/  IMAD.X R101, RZ, RZ, UR61, P1 ;  /* 0x0000003dff657e24 */ /* 0x001fe200088e06ff */
[----:B------:R-:W-:-:S02]  /*1e60*/  ISETP.GT.U32.AND P1, PT, R119, R110, PT ;  /* 0x0000006e7700720c */ /* 0x000fc40003f24070 */
[----:B------:R-:W-:Y:S01]  /*1e70*/  HGMMA.64x8x16.F32 R60, gdesc[UR56].tnspA, R60, gsb0 ;  /* 0x20000000383c79f0 */ /* 0x000fe2000800083c */
[C---:B------:R-:W-:Y:S02]  /*1e80*/  ISETP.GE.U32.AND P2, PT, R119.reuse, R110, PT ;  /* 0x0000006e7700720c */ /* 0x040fe40003f46070 */
[C---:B------:R-:W-:Y:S02]  /*1e90*/  IADD3 R97, P4, R119.reuse, 0x9, RZ ;  /* 0x0000000977617810 */ /* 0x040fe40007f9e0ff */
[----:B------:R-:W-:Y:S02]  /*1ea0*/  ISETP.GT.U32.AND P0, PT, R119, R14, PT ;  /* 0x0000000e7700720c */ /* 0x000fe40003f04070 */
[C---:B------:R-:W-:Y:S02]  /*1eb0*/  ISETP.GT.U32.AND.EX P1, PT, R101.reuse, RZ, PT, P1 ;  /* 0x000000ff6500720c */ /* 0x040fe40003f24110 */
[C---:B------:R-:W-:Y:S01]  /*1ec0*/  ISETP.GE.U32.AND.EX P2, PT, R101.reuse, RZ, PT, P2 ;  /* 0x000000ff6500720c */ /* 0x040fe20003f46120 */
[----:B-1----:R-:W-:Y:S01]  /*1ed0*/  IMAD.X R103, RZ, RZ, R101, P4 ;  /* 0x000000ffff677224 */ /* 0x002fe200020e0665 */
[----:B------:R-:W-:-:S02]  /*1ee0*/  ISETP.GT.U32.AND.EX P0, PT, R101, RZ, PT, P0 ;  /* 0x000000ff6500720c */ /* 0x000fc40003f04100 */
[----:B------:R-:W-:Y:S02]  /*1ef0*/  ISETP.GT.U32.AND P5, PT, R97, R110, PT ;  /* 0x0000006e6100720c */ /* 0x000fe40003fa4070 */
[----:B------:R-:W-:Y:S01]  /*1f00*/  IADD3 R105, P4, R119, 0x8, RZ ;  /* 0x0000000877697810 */ /* 0x000fe20007f9e0ff */
[----:B------:R-:W-:Y:S02]  /*1f10*/  WARPGROUP.DEPBAR.LE gsb0, 0x0 ;  /* 0x00008000000079c5 */ /* 0x000fe40000010000 */
[----:B------:R-:W-:Y:S01]  /*1f20*/  FMUL R58, R58, UR34 ;  /* 0x000000223a3a7c20 */ /* 0x000fe20008400000 */
[----:B------:R-:W-:Y:S01]  /*1f30*/  FMUL R59, R59, UR34 ;  /* 0x000000223b3b7c20 */ /* 0x000fe20008400000 */
[----:B------:R-:W-:Y:S01]  /*1f40*/  FMUL R62, R62, UR34 ;  /* 0x000000223e3e7c20 */ /* 0x000fe20008400000 */
[----:B------:R-:W-:Y:S02]  /*1f50*/  BAR.SYNC.DEFER_BLOCKING 0x0 ;  /* 0x0000000000007b1d */ /* 0x000fe40000010000 */
[----:B------:R-:W-:-:S02]  /*1f60*/  FSEL R58, R58, -INF , !P1 ;  /* 0xff8000003a3a7808 */ /* 0x000fc40004800000 */
[----:B------:R-:W-:Y:S01]  /*1f70*/  FSEL R59, R59, -INF , !P2 ;  /* 0xff8000003b3b7808 */ /* 0x000fe20005000000 */
[----:B------:R-:W-:Y:S01]  /*1f80*/  FMUL R63, R63, UR34 ;  /* 0x000000223f3f7c20 */ /* 0x000fe20008400000 */
[----:B------:R-:W-:Y:S02]  /*1f90*/  ISETP.GT.U32.AND.EX P1, PT, R103, RZ, PT, P5 ;  /* 0x000000ff6700720c */ /* 0x000fe40003f24150 */
[----:B------:R-:W-:Y:S02]  /*1fa0*/  FSEL R62, R62, -INF , !P0 ;  /* 0xff8000003e3e7808 */ /* 0x000fe40004000000 */
[----:B------:R-:W-:Y:S02]  /*1fb0*/  FMNMX R99, R58, R59, !PT ;  /* 0x0000003b3a637209 */ /* 0x000fe40007800000 */
[----:B------:R-:W-:Y:S02]  /*1fc0*/  FSEL R63, R63, -INF , !P1 ;  /* 0xff8000003f3f7808 */ /* 0x000fe40004800000 */
[----:B------:R-:W-:-:S04]  /*1fd0*/  FMNMX R118, R62, R99, !PT ;  /* 0x000000633e767209 */ /* 0x000fc80007800000 */
[----:B------:R-:W-:Y:S02]  /*1fe0*/  FMNMX R99, R63, R118, !PT ;  /* 0x000000763f637209 */ /* 0x000fe40007800000 */
[-C--:B------:R-:W-:Y:S01]  /*1ff0*/  ISETP.GE.U32.AND P2, PT, R119, R14.reuse, PT ;  /* 0x0000000e7700720c */ /* 0x080fe20003f46070 */
[----:B------:R-:W-:Y:S01]  /*2000*/  FMUL R56, R56, UR34 ;  /* 0x0000002238387c20 */ /* 0x000fe20008400000 */
[----:B------:R-:W-:Y:S01]  /*2010*/  ISETP.GT.U32.AND P1, PT, R105, R14, PT ;  /* 0x0000000e6900720c */ /* 0x000fe20003f24070 */
[----:B------:R-:W0:Y:S01]  /*2020*/  SHFL.BFLY PT, R118, R99, 0x2, 0x1f ;  /* 0x0c401f0063767f89 */ /* 0x000e2200000e0000 */
[----:B------:R-:W-:Y:S01]  /*2030*/  ISETP.GE.U32.AND.EX P2, PT, R101, RZ, PT, P2 ;  /* 0x000000ff6500720c */ /* 0x000fe20003f46120 */
[----:B------:R-:W-:Y:S02]  /*2040*/  IMAD.X R105, RZ, RZ, R101, P4 ;  /* 0x000000ffff697224 */ /* 0x000fe400020e0665 */
[----:B------:R-:W-:Y:S01]  /*2050*/  FMUL R101, R57, UR34 ;  /* 0x0000002239657c20 */ /* 0x000fe20008400000 */
[----:B------:R-:W-:Y:S01]  /*2060*/  FMUL R60, R60, UR34 ;  /* 0x000000223c3c7c20 */ /* 0x000fe20008400000 */
[----:B------:R-:W-:-:S02]  /*2070*/  FSEL R57, R56, -INF , !P0 ;  /* 0xff80000038397808 */ /* 0x000fc40004000000 */
[----:B------:R-:W-:Y:S02]  /*2080*/  ISETP.GT.U32.AND P4, PT, R97, R14, PT ;  /* 0x0000000e6100720c */ /* 0x000fe40003f84070 */
[----:B------:R-:W-:Y:S02]  /*2090*/  ISETP.GT.U32.AND.EX P1, PT, R105, RZ, PT, P1 ;  /* 0x000000ff6900720c */ /* 0x000fe40003f24110 */
[----:B------:R-:W-:Y:S01]  /*20a0*/  FSEL R56, R101, -INF , !P2 ;  /* 0xff80000065387808 */ /* 0x000fe20005000000 */
[----:B------:R-:W-:Y:S01]  /*20b0*/  FMUL R61, R61, UR34 ;  /* 0x000000223d3d7c20 */ /* 0x000fe20008400000 */
[----:B------:R-:W-:Y:S02]  /*20c0*/  ISETP.GT.U32.AND.EX P0, PT, R103, RZ, PT, P4 ;  /* 0x000000ff6700720c */ /* 0x000fe40003f04140 */
[----:B------:R-:W-:Y:S02]  /*20d0*/  FSEL R60, R60, -INF , !P1 ;  /* 0xff8000003c3c7808 */ /* 0x000fe40004800000 */
[----:B------:R-:W-:-:S02]  /*20e0*/  FMNMX R97, R57, R56, !PT ;  /* 0x0000003839617209 */ /* 0x000fc40007800000 */
[----:B------:R-:W-:Y:S02]  /*20f0*/  FSEL R61, R61, -INF , !P0 ;  /* 0xff8000003d3d7808 */ /* 0x000fe40004000000 */
[----:B------:R-:W-:-:S04]  /*2100*/  FMNMX R120, R60, R97, !PT ;  /* 0x000000613c787209 */ /* 0x000fc80007800000 */
[----:B------:R-:W-:Y:S02]  /*2110*/  FMNMX R120, R61, R120, !PT ;  /* 0x000000783d787209 */ /* 0x000fe40007800000 */
[----:B0-----:R-:W-:-:S03]  /*2120*/  FMNMX R103, R99, R118, !PT ;  /* 0x0000007663677209 */ /* 0x001fc60007800000 */
[----:B------:R-:W0:Y:S04]  /*2130*/  SHFL.BFLY PT, R97, R120, 0x2, 0x1f ;  /* 0x0c401f0078617f89 */ /* 0x000e2800000e0000 */
[----:B------:R-:W1:Y:S01]  /*2140*/  SHFL.BFLY PT, R118, R103, 0x1, 0x1f ;  /* 0x0c201f0067767f89 */ /* 0x000e6200000e0000 */
[----:B0-----:R-:W-:Y:S02]  /*2150*/  FMNMX R101, R120, R97, !PT ;  /* 0x0000006178657209 */ /* 0x001fe40007800000 */
[----:B-1----:R-:W-:-:S03]  /*2160*/  FMNMX R97, R103, R118, !PT ;  /* 0x0000007667617209 */ /* 0x002fc60007800000 */
[----:B------:R-:W0:Y:S01]  /*2170*/  SHFL.BFLY PT, R118, R101, 0x1, 0x1f ;  /* 0x0c201f0065767f89 */ /* 0x000e2200000e0000 */
[----:B------:R-:W-:-:S05]  /*2180*/  FMNMX R97, R97, R116, !PT ;  /* 0x0000007461617209 */ /* 0x000fca0007800000 */
[--C-:B------:R-:W-:Y:S01]  /*2190*/  FADD R58, R58, -R97.reuse ;  /* 0x800000613a3a7221 */ /* 0x100fe20000000000 */
[----:B------:R-:W-:-:S03]  /*21a0*/  FADD R59, R59, -R97 ;  /* 0x800000613b3b7221 */ /* 0x000fc60000000000 */
[----:B------:R-:W-:Y:S01]  /*21b0*/  FMUL R99, R58, 1.4426950216293334961 ;  /* 0x3fb8aa3b3a637820 */ /* 0x000fe20000400000 */
[--C-:B------:R-:W-:Y:S01]  /*21c0*/  FADD R58, R62, -R97.reuse ;  /* 0x800000613e3a7221 */ /* 0x100fe20000000000 */
[----:B------:R-:W-:Y:S01]  /*21d0*/  FMUL R105, R59, 1.4426950216293334961 ;  /* 0x3fb8aa3b3b697820 */ /* 0x000fe20000400000 */
[----:B--2---:R1:W-:Y:S02]  /*21e0*/  STS.U16 [R111+UR60+0x4000], R96 ;  /* 0x004000606f007988 */ /* 0x0043e4000800043c */
[----:B------:R-:W-:Y:S02]  /*21f0*/  FMUL R107, R58, 1.4426950216293334961 ;  /* 0x3fb8aa3b3a6b7820 */ /* 0x000fe40000400000 */
[----:B---3--:R-:W-:Y:S01]  /*2200*/  STS.U16 [R111+UR60+0x4200], R98 ;  /* 0x004200626f007988 */ /* 0x008fe2000800043c */
[----:B------:R-:W-:-:S03]  /*2210*/  FADD R58, R63, -R97 ;  /* 0x800000613f3a7221 */ /* 0x000fc60000000000 */
[----:B----4-:R-:W-:Y:S01]  /*2220*/  STS.U16 [R111+UR60+0x4400], R100 ;  /* 0x004400646f007988 */ /* 0x010fe2000800043c */
[----:B0-----:R-:W-:-:S03]  /*2230*/  FMNMX R59, R101, R118, !PT ;  /* 0x00000076653b7209 */ /* 0x001fc60007800000 */
[----:B-----5:R-:W-:Y:S04]  /*2240*/  STS.U16 [R111+UR60+0x4600], R102 ;  /* 0x004600666f007988 */ /* 0x020fe8000800043c */
[----:B------:R-:W-:Y:S04]  /*2250*/  STS.U16 [R111+UR60+0x4800], R104 ;  /* 0x004800686f007988 */ /* 0x000fe8000800043c */
[----:B------:R-:W-:Y:S04]  /*2260*/  STS.U16 [R111+UR60+0x4a00], R106 ;  /* 0x004a006a6f007988 */ /* 0x000fe8000800043c */
[----:B------:R-:W-:Y:S04]  /*2270*/  STS.U16 [R111+UR60+0x4c00], R108 ;  /* 0x004c006c6f007988 */ /* 0x000fe8000800043c */
[----:B------:R-:W-:Y:S01]  /*2280*/  STS.U16 [R111+UR60+0x4e00], R112 ;  /* 0x004e00706f007988 */ /* 0x000fe2000800043c */
[----:B------:R-:W-:Y:S01]  /*2290*/  FMNMX R63, R59, R114, !PT ;  /* 0x000000723b3f7209 */ /* 0x000fe20007800000 */
[----:B------:R0:W-:Y:S06]  /*22a0*/  MEMBAR.ALL.CTA ;  /* 0x0000000000007992 */ /* 0x0001ec0000008000 */
[----:B0-----:R-:W0:Y:S01]  /*22b0*/  FENCE.VIEW.ASYNC.S ;  /* 0x00000000000073c6 */ /* 0x001e220000000000 */
[----:B------:R-:W-:-:S04]  /*22c0*/  FADD R56, R56, -R63 ;  /* 0x8000003f38387221 */ /* 0x000fc80000000000 */
[----:B------:R-:W-:Y:S01]  /*22d0*/  FMUL R56, R56, 1.4426950216293334961 ;  /* 0x3fb8aa3b38387820 */ /* 0x000fe20000400000 */
[----:B------:R-:W-:Y:S01]  /*22e0*/  FADD R59, -R97, R116 ;  /* 0x00000074613b7221 */ /* 0x000fe20000000100 */
[--C-:B------:R-:W-:Y:S01]  /*22f0*/  FADD R60, R60, -R63.reuse ;  /* 0x8000003f3c3c7221 */ /* 0x100fe20000000000 */
[--C-:B------:R-:W-:Y:S01]  /*2300*/  FADD R61, R61, -R63.reuse ;  /* 0x8000003f3d3d7221 */ /* 0x100fe20000000000 */
[----:B------:R2:W-:Y:S01]  /*2310*/  MUFU.EX2 R120, R56 ;  /* 0x0000003800787308 */ /* 0x0005e20000000800 */
[----:B------:R-:W-:Y:S01]  /*2320*/  FADD R57, R57, -R63 ;  /* 0x8000003f39397221 */ /* 0x000fe20000000000 */
[----:B------:R-:W-:Y:S01]  /*2330*/  R2UR UR34, R5 ;  /* 0x00000000052272ca */ /* 0x000fe200000e0000 */
[----:B------:R-:W-:Y:S01]  /*2340*/  FMUL R59, R59, 1.4426950216293334961 ;  /* 0x3fb8aa3b3b3b7820 */ /* 0x000fe20000400000 */
[----:B------:R-:W-:Y:S01]  /*2350*/  FMUL R60, R60, 1.4426950216293334961 ;  /* 0x3fb8aa3b3c3c7820 */ /* 0x000fe20000400000 */
[----:B------:R-:W-:Y:S01]  /*2360*/  FMUL R61, R61, 1.4426950216293334961 ;  /* 0x3fb8aa3b3d3d7820 */ /* 0x000fe20000400000 */
[----:B--2---:R-:W-:Y:S01]  /*2370*/  FADD R56, -R63, R114 ;  /* 0x000000723f387221 */ /* 0x004fe20000000100 */
[----:B------:R-:W-:Y:S01]  /*2380*/  FMUL R58, R58, 1.4426950216293334961 ;  /* 0x3fb8aa3b3a3a7820 */ /* 0x000fe20000400000 */
[----:B------:R-:W-:-:S02]  /*2390*/  FMUL R57, R57, 1.4426950216293334961 ;  /* 0x3fb8aa3b39397820 */ /* 0x000fc40000400000 */
[----:B------:R-:W-:Y:S01]  /*23a0*/  FMUL R56, R56, 1.4426950216293334961 ;  /* 0x3fb8aa3b38387820 */ /* 0x000fe20000400000 */
[----:B------:R-:W2:Y:S08]  /*23b0*/  MUFU.EX2 R118, R59 ;  /* 0x0000003b00767308 */ /* 0x000eb00000000800 */
[----:B-1----:R-:W1:Y:S01]  /*23c0*/  MUFU.EX2 R96, R56 ;  /* 0x0000003800607308 */ /* 0x002e620000000800 */
[----:B------:R-:W-:-:S07]  /*23d0*/  USHF.L.U32 UR34, UR34, 0x5, URZ ;  /* 0x0000000522227899 */ /* 0x000fce000800063f */
[----:B------:R-:W-:Y:S08]  /*23e0*/  MUFU.EX2 R99, R99 ;  /* 0x0000006300637308 */ /* 0x000ff00000000800 */
[----:B------:R-:W3:Y:S08]  /*23f0*/  MUFU.EX2 R62, R105 ;  /* 0x00000069003e7308 */ /* 0x000ef00000000800 */
[----:B------:R-:W-:Y:S08]  /*2400*/  MUFU.EX2 R101, R107 ;  /* 0x0000006b00657308 */ /* 0x000ff00000000800 */
[----:B------:R-:W4:Y:S08]  /*2410*/  MUFU.EX2 R116, R58 ;  /* 0x0000003a00747308 */ /* 0x000f300000000800 */
[----:B------:R3:W5:Y:S08]  /*2420*/  MUFU.EX2 R103, R57 ;  /* 0x0000003900677308 */ /* 0x0007700000000800 */
[----:B------:R-:W-:Y:S08]  /*2430*/  MUFU.EX2 R60, R60 ;  /* 0x0000003c003c7308 */ /* 0x000ff00000000800 */
[----:B------:R-:W0:Y:S01]  /*2440*/  MUFU.EX2 R61, R61 ;  /* 0x0000003d003d7308 */ /* 0x000e220000000800 */
[----:B------:R-:W-:-:S02]  /*2450*/  ULOP3.LUT UR34, UR34, 0x80, URZ, 0xc0, !UPT ;  /* 0x0000008022227892 */ /* 0x000fc4000f8ec03f */
[----:B------:R-:W-:Y:S01]  /*2460*/  UIADD3 UR35, UR60, 0x4000, URZ ;  /* 0x000040003c237890 */ /* 0x000fe2000fffe03f */
[-C--:B--2---:R-:W-:Y:S01]  /*2470*/  FMUL R26, R26, R118.reuse ;  /* 0x000000761a1a7220 */ /* 0x084fe20000400000 */
[-C--:B------:R-:W-:Y:S01]  /*2480*/  FMUL R27, R27, R118.reuse ;  /* 0x000000761b1b7220 */ /* 0x080fe20000400000 */
[-C--:B------:R-:W-:Y:S01]  /*2490*/  FMUL R30, R30, R118.reuse ;  /* 0x000000761e1e7220 */ /* 0x080fe20000400000 */
[----:B------:R-:W-:Y:S01]  /*24a0*/  ULEA.HI UR34, UR35, UR34, URZ, 0x1c ;  /* 0x0000002223227291 */ /* 0x000fe2000f8fe03f */
[-C--:B------:R-:W-:Y:S01]  /*24b0*/  FMUL R31, R31, R118.reuse ;  /* 0x000000761f1f7220 */ /* 0x080fe20000400000 */
        /* <DEDUP_REMOVED lines=11> */
[----:B------:R-:W-:Y:S01]  /*2570*/  FMUL R55, R55, R118 ;  /* 0x0000007637377220 */ /* 0x000fe20000400000 */
[-C--:B-1----:R-:W-:Y:S01]  /*2580*/  FMUL R24, R24, R96.reuse ;  /* 0x0000006018187220 */ /* 0x082fe20000400000 */
        /* <DEDUP_REMOVED lines=15> */
[----:B---3--:R-:W-:Y:S01]  /*2680*/  F2FP.F16.F32.PACK_AB R57, R62, R99 ;  /* 0x000000633e39723e */ /* 0x008fe200000000ff */
[----:B------:R-:W-:Y:S01]  /*2690*/  ULOP3.LUT UR34, UR34, 0x3fff, URZ, 0xc0, !UPT ;  /* 0x00003fff22227892 */ /* 0x000fe2000f8ec03f */
[----:B----4-:R-:W-:-:S02]  /*26a0*/  F2FP.F16.F32.PACK_AB R59, R116, R101 ;  /* 0x00000065743b723e */ /* 0x010fc400000000ff */
[----:B-----5:R-:W-:Y:S02]  /*26b0*/  F2FP.F16.F32.PACK_AB R56, R120, R103 ;  /* 0x000000677838723e */ /* 0x020fe400000000ff */
[----:B0-----:R-:W-:Y:S01]  /*26c0*/  F2FP.F16.F32.PACK_AB R58, R61, R60 ;  /* 0x0000003c3d3a723e */ /* 0x001fe200000000ff */
[----:B------:R-:W-:Y:S01]  /*26d0*/  BAR.SYNC.DEFER_BLOCKING 0x0 ;  /* 0x0000000000007b1d */ /* 0x000fe20000010000 */
[----:B------:R-:W-:Y:S01]  /*26e0*/  FADD R62, R99, R62 ;  /* 0x0000003e633e7221 */ /* 0x000fe20000000000 */
[----:B------:R-:W-:-:S04]  /*26f0*/  FADD R103, R103, R120 ;  /* 0x0000007867677221 */ /* 0x000fc80000000000 */
[----:B------:R-:W-:Y:S01]  /*2700*/  UMOV UR35, 0xc0000010 ;  /* 0xc000001000237882 */ /* 0x000fe20000000000 */
[----:B------:R-:W-:Y:S01]  /*2710*/  FADD R101, R101, R62 ;  /* 0x0000003e65657221 */ /* 0x000fe20000000000 */
[----:B------:R-:W-:-:S03]  /*2720*/  FADD R60, R60, R103 ;  /* 0x000000673c3c7221 */ /* 0x000fc60000000000 */
[----:B------:R-:W-:Y:S01]  /*2730*/  FADD R101, R116, R101 ;  /* 0x0000006574657221 */ /* 0x000fe20000000000 */
[----:B------:R-:W-:-:S06]  /*2740*/  WARPGROUP.ARRIVE ;  /* 0x00000000000079c5 */ /* 0x000fcc0000000000 */
[----:B------:R-:W-:Y:S01]  /*2750*/  HGMMA.64x64x16.F32 R24, R56, gdesc[UR32], R24, gsb0 ;  /* 0x00e0002038187df0 */ /* 0x000fe20008000818 */
[----:B------:R-:W-:Y:S01]  /*2760*/  FADD R60, R61, R60 ;  /* 0x0000003c3d3c7221 */ /* 0x000fe20000000000 */
[----:B------:R-:W0:Y:S04]  /*2770*/  SHFL.BFLY PT, R62, R101, 0x2, 0x1f ;  /* 0x0c401f00653e7f89 */ /* 0x000e2800000e0000 */
[----:B------:R-:W1:Y:S01]  /*2780*/  SHFL.BFLY PT, R61, R60, 0x2, 0x1f ;  /* 0x0c401f003c3d7f89 */ /* 0x000e6200000e0000 */
[----:B------:R-:W-:-:S04]  /*2790*/  UIADD3 UR37, UP0, UR37, 0x10, URZ ;  /* 0x0000001025257890 */ /* 0x000fc8000ff1e03f */
[----:B------:R-:W-:Y:S01]  /*27a0*/  UIADD3.X UR61, URZ, UR61, URZ, UP0, !UPT ;  /* 0x0000003d3f3d7290 */ /* 0x000fe200087fe43f */
[----:B0-----:R-:W-:Y:S01]  /*27b0*/  FADD R98, R101, R62 ;  /* 0x0000003e65627221 */ /* 0x001fe20000000000 */
[----:B-1----:R-:W-:-:S04]  /*27c0*/  FADD R61, R60, R61 ;  /* 0x0000003d3c3d7221 */ /* 0x002fc80000000000 */
[----:B------:R-:W0:Y:S04]  /*27d0*/  SHFL.BFLY PT, R99, R98, 0x1, 0x1f ;  /* 0x0c201f0062637f89 */ /* 0x000e2800000e0000 */
[----:B------:R-:W1:Y:S01]  /*27e0*/  SHFL.BFLY PT, R62, R61, 0x1, 0x1f ;  /* 0x0c201f003d3e7f89 */ /* 0x000e6200000e0000 */
[----:B------:R-:W-:Y:S01]  /*27f0*/  IMAD.U32 R100, RZ, RZ, UR61 ;  /* 0x0000003dff647e24 */ /* 0x000fe2000f8e00ff */
[----:B------:R-:W-:-:S04]  /*2800*/  ISETP.LE.U32.AND P0, PT, R6, UR37, PT ;  /* 0x0000002506007c0c */ /* 0x000fc8000bf03070 */
[----:B------:R-:W-:Y:S01]  /*2810*/  ISETP.GE.U32.AND.EX P0, PT, R100, RZ, PT, P0 ;  /* 0x000000ff6400720c */ /* 0x000fe20003f06100 */
[----:B------:R-:W-:Y:S02]  /*2820*/  IMAD.U32 R104, RZ, RZ, UR37 ;  /* 0x00000025ff687e24 */ /* 0x000fe4000f8e00ff */
[----:B------:R-:W-:Y:S02]  /*2830*/  IMAD R16, R21, 0x10, R16 ;  /* 0x0000001015107824 */ /* 0x000fe400078e0210 */
[----:B------:R-:W-:Y:S02]  /*2840*/  IMAD R115, R95, 0x10, R115 ;  /* 0x000000105f737824 */ /* 0x000fe400078e0273 */
[----:B------:R-:W-:Y:S02]  /*2850*/  IMAD.MOV.U32 R60, RZ, RZ, R97 ;  /* 0x000000ffff3c7224 */ /* 0x000fe400078e0061 */
[----:B------:R-:W-:Y:S02]  /*2860*/  IMAD.MOV.U32 R114, RZ, RZ, R63 ;  /* 0x000000ffff727224 */ /* 0x000fe400078e003f */
[----:B0-----:R-:W-:Y:S01]  /*2870*/  FADD R103, R98, R99 ;  /* 0x0000006362677221 */ /* 0x001fe20000000000 */
[----:B-1----:R-:W-:-:S03]  /*2880*/  FADD R99, R61, R62 ;  /* 0x0000003e3d637221 */ /* 0x002fc60000000000 */
[----:B------:R-:W-:Y:S01]  /*2890*/  FFMA R17, R118, R17, R103 ;  /* 0x0000001176117223 */ /* 0x000fe20000000067 */
[----:B------:R-:W-:Y:S02]  /*28a0*/  IMAD.MOV.U32 R61, RZ, RZ, R63 ;  /* 0x000000ffff3d7224 */ /* 0x000fe400078e003f */
[----:B------:R-:W-:Y:S01]  /*28b0*/  FFMA R117, R96, R117, R99 ;  /* 0x0000007560757223 */ /* 0x000fe20000000063 */
[----:B------:R-:W-:Y:S01]  /*28c0*/  IMAD.MOV.U32 R116, RZ, RZ, R97 ;  /* 0x000000ffff747224 */ /* 0x000fe200078e0061 */
[----:B------:R-:W-:Y:S02]  /*28d0*/  WARPGROUP.DEPBAR.LE gsb0, 0x0 ;  /* 0x00008000000079c5 */ /* 0x000fe40000010000 */
[----:B------:R-:W-:Y:S05]  /*28e0*/  @!P0 BRA `(.L_x_1) ;  /* 0xffffffec00e48947 */ /* 0x000fea000383ffff */
.L_x_0:
[----:B------:R-:W-:Y:S01]  /*28f0*/  IMAD.SHL.U32 R5, R0, 0x800, RZ ;  /* 0x0000080000057824 */ /* 0x000fe200078e00ff */
[----:B------:R-:W-:Y:S01]  /*2900*/  LOP3.LUT R9, R9, 0x38, RZ, 0xc0, !PT ;  /* 0x0000003809097812 */ /* 0x000fe200078ec0ff */
[----:B------:R-:W-:Y:S01]  /*2910*/  IMAD.SHL.U32 R11, R11, 0x4, RZ ;  /* 0x000000040b0b7824 */ /* 0x000fe200078e00ff */
[----:B------:R-:W-:Y:S01]  /*2920*/  LOP3.LUT R10, R10, 0xc0, RZ, 0xc0, !PT ;  /* 0x000000c00a0a7812 */ /* 0x000fe200078ec0ff */
[----:B------:R-:W0:Y:S01]  /*2930*/  LDC R22, c[0x0][0x278] ;  /* 0x00009e00ff167b82 */ /* 0x000e220000000800 */
[----:B------:R-:W-:Y:S01]  /*2940*/  SHF.R.U32.HI R6, RZ, 0x1, R0 ;  /* 0x00000001ff067819 */ /* 0x000fe20000011600 */
[----:B------:R-:W-:Y:S01]  /*2950*/  FMUL R16, R27, 0.25 ;  /* 0x3e8000001b107820 */ /* 0x000fe20000400000 */
[----:B------:R-:W-:Y:S01]  /*2960*/  LOP3.LUT R0, R5, 0x3000, RZ, 0xc0, !PT ;  /* 0x0000300005007812 */ /* 0x000fe200078ec0ff */
[----:B------:R-:W-:Y:S01]  /*2970*/  FMUL R15, R40, 0.25 ;  /* 0x3e800000280f7820 */ /* 0x000fe20000400000 */
[----:B------:R-:W-:Y:S01]  /*2980*/  IADD3 R9, R10, UR60, R9 ;  /* 0x0000003c0a097c10 */ /* 0x000fe2000fffe009 */
[----:B------:R-:W-:Y:S01]  /*2990*/  FMUL R10, R51, 0.25 ;  /* 0x3e800000330a7820 */ /* 0x000fe20000400000 */
[----:B------:R-:W-:Y:S01]  /*29a0*/  LOP3.LUT R8, R6, 0x4, RZ, 0xc0, !PT ;  /* 0x0000000406087812 */ /* 0x000fe200078ec0ff */
[----:B------:R-:W-:Y:S01]  /*29b0*/  IMAD R5, R13, 0x10, R0 ;  /* 0x000000100d057824 */ /* 0x000fe200078e0200 */
[----:B------:R-:W-:Y:S01]  /*29c0*/  FSETP.GT.AND P0, PT, |R17|, 8.50705917302346158658e+37, PT ;  /* 0x7e8000001100780b */ /* 0x000fe20003f04200 */
[----:B------:R-:W-:Y:S01]  /*29d0*/  FMUL R13, R38, 0.25 ;  /* 0x3e800000260d7820 */ /* 0x000fe20000400000 */
[----:B------:R-:W-:Y:S01]  /*29e0*/  LOP3.LUT R6, R12, R11, RZ, 0x3c, !PT ;  /* 0x0000000b0c067212 */ /* 0x000fe200078e3cff */
[----:B------:R-:W-:-:S02]  /*29f0*/  IMAD.IADD R0, R8, 0x1, R9 ;  /* 0x0000000108007824 */ /* 0x000fc400078e0209 */
[----:B------:R-:W-:Y:S01]  /*2a00*/  FMUL R8, R55, 0.25 ;  /* 0x3e80000037087820 */ /* 0x000fe20000400000 */
[----:B------:R-:W-:Y:S01]  /*2a10*/  FMUL R12, R47, 0.25 ;  /* 0x3e8000002f0c7820 */ /* 0x000fe20000400000 */
[----:B------:R-:W-:Y:S01]  /*2a20*/  FMUL R11, R50, 0.25 ;  /* 0x3e800000320b7820 */ /* 0x000fe20000400000 */
[----:B------:R-:W-:Y:S01]  /*2a30*/  FSEL R51, R10, R51, P0 ;  /* 0x000000330a337208 */ /* 0x000fe20000000000 */
        /* <DEDUP_REMOVED lines=9> */
[----:B------:R-:W-:Y:S01]  /*2ad0*/  FSETP.GT.AND P1, PT, |R117|, 8.50705917302346158658e+37, PT ;  /* 0x7e8000007500780b */ /* 0x000fe20003f24200 */
        /* <DEDUP_REMOVED lines=8> */
[----:B0-----:R-:W-:Y:S01]  /*2b60*/  IMAD R31, R3, R22, RZ ;  /* 0x00000016031f7224 */ /* 0x001fe200078e02ff */
[----:B------:R-:W-:Y:S01]  /*2b70*/  FSEL R53, R8, R53, P1 ;  /* 0x0000003508357208 */ /* 0x000fe20000800000 */
[----:B------:R-:W-:Y:S01]  /*2b80*/  FMUL R8, R45, 0.25 ;  /* 0x3e8000002d087820 */ /* 0x000fe20000400000 */
[----:B------:R-:W-:Y:S01]  /*2b90*/  FSEL R38, R13, R38, P0 ;  /* 0x000000260d267208 */ /* 0x000fe20000000000 */
        /* <DEDUP_REMOVED lines=9> */
[----:B------:R-:W-:Y:S01]  /*2c30*/  FMUL R26, R117, 8388608 ;  /* 0x4b000000751a7820 */ /* 0x000fe20000400000 */
[----:B------:R-:W-:Y:S01]  /*2c40*/  FSEL R71, R3, R32, P1 ;  /* 0x0000002003477208 */ /* 0x000fe20000800000 */
[----:B------:R-:W-:Y:S01]  /*2c50*/  FMUL R3, R28, 0.25 ;  /* 0x3e8000001c037820 */ /* 0x000fe20000400000 */
[----:B------:R-:W-:Y:S01]  /*2c60*/  FSEL R69, R8, R33, P1 ;  /* 0x0000002108457208 */ /* 0x000fe20000800000 */
[----:B------:R-:W-:Y:S01]  /*2c70*/  FMUL R8, R17, 8388608 ;  /* 0x4b00000011087820 */ /* 0x000fe20000400000 */
[----:B------:R-:W-:Y:S01]  /*2c80*/  FSEL R46, R9, R46, P0 ;  /* 0x0000002e092e7208 */ /* 0x000fe20000000000 */
[----:B------:R-:W-:Y:S01]  /*2c90*/  FMUL R9, R34, 0.25 ;  /* 0x3e80000022097820 */ /* 0x000fe20000400000 */
[----:B------:R-:W-:Y:S01]  /*2ca0*/  FSETP.GEU.AND P2, PT, R117, 1.175494350822287508e-38, PT ;  /* 0x008000007500780b */ /* 0x000fe20003f4e000 */
[----:B------:R-:W-:Y:S01]  /*2cb0*/  FMUL R10, R49, 0.25 ;  /* 0x3e800000310a7820 */ /* 0x000fe20000400000 */
[----:B------:R-:W-:Y:S01]  /*2cc0*/  FSEL R13, R11, R48, P1 ;  /* 0x000000300b0d7208 */ /* 0x000fe20000800000 */
[----:B------:R-:W-:Y:S01]  /*2cd0*/  FMUL R11, R44, 0.25 ;  /* 0x3e8000002c0b7820 */ /* 0x000fe20000400000 */
[----:B------:R-:W-:Y:S01]  /*2ce0*/  FSETP.GEU.AND P4, PT, R17, 1.175494350822287508e-38, PT ;  /* 0x008000001100780b */ /* 0x000fe20003f8e000 */
[----:B------:R-:W0:Y:S01]  /*2cf0*/  S2UR UR10, SR_CTAID.Y ;  /* 0x00000000000a79c3 */ /* 0x000e220000002600 */
[----:B------:R-:W-:Y:S01]  /*2d00*/  FSEL R75, R3, R28, P1 ;  /* 0x0000001c034b7208 */ /* 0x000fe20000800000 */
[----:B------:R-:W-:Y:S01]  /*2d10*/  ULDC.64 UR8, c[0x0][0x208] ;  /* 0x0000820000087ab9 */ /* 0x000fe20000000a00 */
[----:B------:R-:W-:-:S02]  /*2d20*/  FSEL R26, R26, R117, !P2 ;  /* 0x000000751a1a7208 */ /* 0x000fc40005000000 */
[C---:B------:R-:W-:Y:S02]  /*2d30*/  FSETP.GEU.AND P5, PT, |R17|.reuse, 1.175494350822287508e-38, PT ;  /* 0x008000001100780b */ /* 0x040fe40003fae200 */
[----:B------:R-:W-:Y:S01]  /*2d40*/  FSEL R28, R8, R17, !P4 ;  /* 0x00000011081c7208 */ /* 0x000fe20006000000 */
[----:B------:R-:W-:Y:S01]  /*2d50*/  @P0 FMUL R17, R17, 0.25 ;  /* 0x3e80000011110820 */ /* 0x000fe20000400000 */
[----:B------:R-:W-:Y:S01]  /*2d60*/  FSEL R34, R9, R34, P0 ;  /* 0x0000002209227208 */ /* 0x000fe20000000000 */
[----:B------:R-:W-:Y:S01]  /*2d70*/  VIADD R3, R26, 0xc0cafb0d ;  /* 0xc0cafb0d1a037836 */ /* 0x000fe20000000000 */
[----:B------:R-:W-:Y:S01]  /*2d80*/  FSEL R58, R16, R27, P0 ;  /* 0x0000001b103a7208 */ /* 0x000fe20000000000 */
[----:B------:R-:W-:Y:S01]  /*2d90*/  VIADD R8, R28, 0xc0cafb0d ;  /* 0xc0cafb0d1c087836 */ /* 0x000fe20000000000 */
[----:B------:R-:W-:Y:S01]  /*2da0*/  FSEL R23, R11, R44, P1 ;  /* 0x0000002c0b177208 */ /* 0x000fe20000800000 */
[----:B------:R-:W-:Y:S01]  /*2db0*/  FMUL R11, R36, 0.25 ;  /* 0x3e800000240b7820 */ /* 0x000fe20000400000 */
[C---:B------:R-:W-:Y:S01]  /*2dc0*/  FSETP.GEU.AND P0, PT, |R117|.reuse, 1.175494350822287508e-38, PT ;  /* 0x008000007500780b */ /* 0x040fe20003f0e200 */
[----:B------:R-:W-:Y:S01]  /*2dd0*/  @P1 FMUL R117, R117, 0.25 ;  /* 0x3e80000075751820 */ /* 0x000fe20000400000 */
[----:B------:R-:W-:Y:S01]  /*2de0*/  FSEL R45, R15, R40, P1 ;  /* 0x000000280f2d7208 */ /* 0x000fe20000800000 */
[----:B------:R-:W-:Y:S01]  /*2df0*/  @!P5 FMUL R17, R17, 16777216 ;  /* 0x4b8000001111d820 */ /* 0x000fe20000400000 */
[----:B------:R-:W-:Y:S01]  /*2e00*/  FSEL R59, R11, R36, P1 ;  /* 0x000000240b3b7208 */ /* 0x000fe20000800000 */
[----:B------:R-:W-:Y:S01]  /*2e10*/  FMUL R9, R52, 0.25 ;  /* 0x3e80000034097820 */ /* 0x000fe20000400000 */
[----:B------:R-:W-:Y:S01]  /*2e20*/  LOP3.LUT R11, R3, 0xff800000, RZ, 0xc0, !PT ;  /* 0xff800000030b7812 */ /* 0x000fe200078ec0ff */
[----:B------:R-:W-:Y:S01]  /*2e30*/  IMAD R27, R22, 0x4, R31 ;  /* 0x00000004161b7824 */ /* 0x000fe200078e021f */
[----:B------:R-:W-:Y:S01]  /*2e40*/  FSEL R49, R10, R49, P1 ;  /* 0x000000310a317208 */ /* 0x000fe20000800000 */
[----:B------:R-:W-:Y:S01]  /*2e50*/  FMUL R10, R41, 0.25 ;  /* 0x3e800000290a7820 */ /* 0x000fe20000400000 */
[----:B------:R-:W-:Y:S01]  /*2e60*/  LOP3.LUT R15, R8, 0xff800000, RZ, 0xc0, !PT ;  /* 0xff800000080f7812 */ /* 0x000fe200078ec0ff */
[----:B------:R-:W1:Y:S01]  /*2e70*/  MUFU.RCP R17, R17 ;  /* 0x0000001100117308 */ /* 0x000e620000001000 */
[----:B------:R-:W-:Y:S01]  /*2e80*/  FSEL R3, RZ, -23, P2 ;  /* 0xc1b80000ff037808 */ /* 0x000fe20001000000 */
[----:B------:R-:W-:Y:S01]  /*2e90*/  @!P0 FMUL R117, R117, 16777216 ;  /* 0x4b80000075758820 */ /* 0x000fe20000400000 */
[----:B------:R-:W-:Y:S01]  /*2ea0*/  I2FP.F32.S32 R8, R11 ;  /* 0x0000000b00087245 */ /* 0x000fe20000201400 */
[----:B------:R-:W-:Y:S01]  /*2eb0*/  FMUL R16, R37, 0.25 ;  /* 0x3e80000025107820 */ /* 0x000fe20000400000 */
[----:B------:R-:W-:Y:S01]  /*2ec0*/  FSEL R83, R19, R24, P1 ;  /* 0x0000001813537208 */ /* 0x000fe20000800000 */
[----:B------:R-:W-:Y:S01]  /*2ed0*/  @!P5 FMUL R55, R55, 16777216 ;  /* 0x4b8000003737d820 */ /* 0x000fe20000400000 */
[----:B------:R-:W-:Y:S01]  /*2ee0*/  FSEL R57, R10, R41, P1 ;  /* 0x000000290a397208 */ /* 0x000fe20000800000 */
[----:B------:R-:W-:Y:S01]  /*2ef0*/  FFMA.FTZ R24, R8, 1.1920928955078125e-07, R3 ;  /* 0x3400000008187823 */ /* 0x000fe20000010003 */
[----:B------:R-:W-:Y:S01]  /*2f00*/  FMUL R10, R29, 0.25 ;  /* 0x3e8000001d0a7820 */ /* 0x000fe20000400000 */
[----:B------:R-:W2:Y:S01]  /*2f10*/  MUFU.RCP R8, R117 ;  /* 0x0000007500087308 */ /* 0x000ea20000001000 */
[----:B------:R-:W-:Y:S01]  /*2f20*/  R2UR UR6, R7 ;  /* 0x00000000070672ca */ /* 0x000fe200000e0000 */
[----:B------:R-:W-:Y:S01]  /*2f30*/  @!P5 FMUL R47, R47, 16777216 ;  /* 0x4b8000002f2fd820 */ /* 0x000fe20000400000 */
[----:B------:R-:W-:Y:S01]  /*2f40*/  FSEL R9, R9, R52, P1 ;  /* 0x0000003409097208 */ /* 0x000fe20000800000 */
[----:B------:R-:W-:Y:S01]  /*2f50*/  @!P5 FMUL R54, R54, 16777216 ;  /* 0x4b8000003636d820 */ /* 0x000fe20000400000 */
[----:B------:R-:W-:Y:S01]  /*2f60*/  FSEL R73, R10, R29, P1 ;  /* 0x0000001d0a497208 */ /* 0x000fe20000800000 */
[----:B------:R-:W-:Y:S01]  /*2f70*/  FMUL R10, R25, 0.25 ;  /* 0x3e800000190a7820 */ /* 0x000fe20000400000 */
[----:B------:R-:W-:-:S02]  /*2f80*/  IMAD R29, R22, 0x4, R27 ;  /* 0x00000004161d7824 */ /* 0x000fc400078e021b */
[----:B------:R-:W-:Y:S01]  /*2f90*/  @!P5 FMUL R51, R51, 16777216 ;  /* 0x4b8000003333d820 */ /* 0x000fe20000400000 */
[----:B------:R-:W-:Y:S01]  /*2fa0*/  @!P5 FMUL R50, R50, 16777216 ;  /* 0x4b8000003232d820 */ /* 0x000fe20000400000 */
[----:B------:R-:W-:Y:S01]  /*2fb0*/  @!P5 FMUL R46, R46, 16777216 ;  /* 0x4b8000002e2ed820 */ /* 0x000fe20000400000 */
[----:B------:R-:W-:Y:S01]  /*2fc0*/  FSEL R81, R10, R25, P1 ;  /* 0x000000190a517208 */ /* 0x000fe20000800000 */
[----:B------:R-:W-:Y:S01]  /*2fd0*/  @!P5 FMUL R12, R12, 16777216 ;  /* 0x4b8000000c0cd820 */ /* 0x000fe20000400000 */
[----:B------:R-:W-:Y:S01]  /*2fe0*/  FSEL R25, RZ, -23, P4 ;  /* 0xc1b80000ff197808 */ /* 0x000fe20002000000 */
[----:B------:R-:W-:Y:S01]  /*2ff0*/  @!P5 FMUL R42, R42, 16777216 ;  /* 0x4b8000002a2ad820 */ /* 0x000fe20000400000 */
[----:B------:R-:W-:Y:S01]  /*3000*/  I2FP.F32.S32 R10, R15 ;  /* 0x0000000f000a7245 */ /* 0x000fe20000201400 */
[----:B------:R-:W-:Y:S01]  /*3010*/  @!P5 FMUL R14, R14, 16777216 ;  /* 0x4b8000000e0ed820 */ /* 0x000fe20000400000 */
        /* <DEDUP_REMOVED lines=15> */
[----:B------:R-:W-:Y:S01]  /*3110*/  FSEL R65, R16, R37, P1 ;  /* 0x0000002510417208 */ /* 0x000fe20000800000 */
[----:B------:R-:W-:-:S02]  /*3120*/  IMAD R37, R22, 0x4, R29 ;  /* 0x0000000416257824 */ /* 0x000fc400078e021d */
[C---:B-1----:R-:W-:Y:S01]  /*3130*/  FMUL R30, R17.reuse, R55 ;  /* 0x00000037111e7220 */ /* 0x042fe20000400000 */
[C---:B------:R-:W-:Y:S01]  /*3140*/  FMUL R32, R17.reuse, R47 ;  /* 0x0000002f11207220 */ /* 0x040fe20000400000 */
[----:B------:R-:W-:Y:S01]  /*3150*/  FFMA.FTZ R25, R10, 1.1920928955078125e-07, R25 ;  /* 0x340000000a197823 */ /* 0x000fe20000010019 */
[C---:B------:R-:W-:Y:S01]  /*3160*/  FMUL R54, R17.reuse, R54 ;  /* 0x0000003611367220 */ /* 0x040fe20000400000 */
        /* <DEDUP_REMOVED lines=12> */
[----:B------:R-:W-:Y:S01]  /*3230*/  FMUL R79, R17, R62 ;  /* 0x0000003e114f7220 */ /* 0x000fe20000400000 */
[C---:B--2---:R-:W-:Y:S01]  /*3240*/  FMUL R19, R8.reuse, R9 ;  /* 0x0000000908137220 */ /* 0x044fe20000400000 */
[C---:B------:R-:W-:Y:S01]  /*3250*/  FMUL R18, R8.reuse, R23 ;  /* 0x0000001708127220 */ /* 0x040fe20000400000 */
[C---:B------:R-:W-:Y:S01]  /*3260*/  FMUL R16, R8.reuse, R75 ;  /* 0x0000004b08107220 */ /* 0x040fe20000400000 */
[C---:B------:R-:W-:Y:S01]  /*3270*/  FMUL R83, R8.reuse, R83 ;  /* 0x0000005308537220 */ /* 0x040fe20000400000 */
[C---:B------:R-:W-:Y:S01]  /*3280*/  FMUL R17, R8.reuse, R59 ;  /* 0x0000003b08117220 */ /* 0x040fe20000400000 */
[C---:B------:R-:W-:Y:S01]  /*3290*/  FMUL R12, R8.reuse, R71 ;  /* 0x00000047080c7220 */ /* 0x040fe20000400000 */
[C---:B------:R-:W-:Y:S01]  /*32a0*/  FMUL R9, R8.reuse, R45 ;  /* 0x0000002d08097220 */ /* 0x040fe20000400000 */
[----:B------:R-:W-:Y:S01]  /*32b0*/  FMUL R10, R8, R13 ;  /* 0x0000000d080a7220 */ /* 0x000fe20000400000 */
[----:B------:R-:W-:Y:S01]  /*32c0*/  ULEA UR4, UR6, UR60, 0x4 ;  /* 0x0000003c06047291 */ /* 0x000fe2000f8e203f */
[----:B------:R-:W-:Y:S01]  /*32d0*/  @!P0 FMUL R21, R21, 16777216 ;  /* 0x4b80000015158820 */ /* 0x000fe20000400000 */
[----:B------:R-:W-:Y:S01]  /*32e0*/  @!P0 FMUL R57, R57, 16777216 ;  /* 0x4b80000039398820 */ /* 0x000fe20000400000 */
[----:B------:R-:W-:Y:S01]  /*32f0*/  IMAD R33, R22, 0x4, R37 ;  /* 0x0000000416217824 */ /* 0x000fe200078e0225 */
[----:B------:R-:W-:Y:S01]  /*3300*/  F2FP.F16.F32.PACK_AB R16, R16, R83 ;  /* 0x000000531010723e */ /* 0x000fe200000000ff */
[C---:B------:R-:W-:Y:S01]  /*3310*/  FMUL R14, R8.reuse, R21 ;  /* 0x00000015080e7220 */ /* 0x040fe20000400000 */
[----:B------:R-:W-:Y:S01]  /*3320*/  F2FP.F16.F32.PACK_AB R17, R17, R12 ;  /* 0x0000000c1111723e */ /* 0x000fe200000000ff */
[----:B------:R-:W-:Y:S01]  /*3330*/  FMUL R7, R8, R57 ;  /* 0x0000003908077220 */ /* 0x000fe20000400000 */
[----:B------:R-:W-:Y:S01]  /*3340*/  F2FP.F16.F32.PACK_AB R18, R18, R9 ;  /* 0x000000091212723e */ /* 0x000fe200000000ff */
[----:B------:R-:W-:Y:S01]  /*3350*/  IMAD R39, R22, 0x4, R33 ;  /* 0x0000000416277824 */ /* 0x000fe200078e0221 */
[----:B------:R-:W-:Y:S01]  /*3360*/  F2FP.F16.F32.PACK_AB R19, R19, R10 ;  /* 0x0000000a1313723e */ /* 0x000fe200000000ff */
[----:B------:R-:W-:Y:S01]  /*3370*/  BAR.SYNC.DEFER_BLOCKING 0x0 ;  /* 0x0000000000007b1d */ /* 0x000fe20000010000 */
[----:B------:R-:W-:Y:S01]  /*3380*/  IMAD.IADD R11, R26, 0x1, -R11 ;  /* 0x000000011a0b7824 */ /* 0x000fe200078e0a0b */
[----:B------:R-:W-:Y:S01]  /*3390*/  F2FP.F16.F32.PACK_AB R14, R14, R7 ;  /* 0x000000070e0e723e */ /* 0x000fe200000000ff */
[----:B------:R-:W-:-:S02]  /*33a0*/  IMAD R41, R22, 0x4, R39 ;  /* 0x0000000416297824 */ /* 0x000fc400078e0227 */
[----:B------:R-:W-:Y:S01]  /*33b0*/  @!P0 FMUL R65, R65, 16777216 ;  /* 0x4b80000041418820 */ /* 0x000fe20000400000 */
[----:B------:R-:W-:Y:S01]  /*33c0*/  FADD R7, R11, -1 ;  /* 0xbf8000000b077421 */ /* 0x000fe20000000000 */
[----:B------:R-:W-:Y:S01]  /*33d0*/  @!P0 FMUL R69, R69, 16777216 ;  /* 0x4b80000045458820 */ /* 0x000fe20000400000 */
[----:B------:R-:W-:Y:S02]  /*33e0*/  IMAD R43, R22, 0x4, R41 ;  /* 0x00000004162b7824 */ /* 0x000fe400078e0229 */
[----:B------:R-:W-:Y:S01]  /*33f0*/  FMUL R13, R8, R65 ;  /* 0x00000041080d7220 */ /* 0x000fe20000400000 */
[----:B------:R-:W-:Y:S02]  /*3400*/  IMAD.IADD R15, R28, 0x1, -R15 ;  /* 0x000000011c0f7824 */ /* 0x000fe400078e0a0f */
[----:B------:R-:W-:Y:S01]  /*3410*/  FMUL R10, R8, R69 ;  /* 0x00000045080a7220 */ /* 0x000fe20000400000 */
[C---:B------:R-:W-:Y:S02]  /*3420*/  IMAD R45, R22.reuse, 0x4, R43 ;  /* 0x00000004162d7824 */ /* 0x040fe400078e022b */
[----:B------:R-:W-:Y:S01]  /*3430*/  @!P0 FMUL R53, R53, 16777216 ;  /* 0x4b80000035358820 */ /* 0x000fe20000400000 */
[----:B------:R-:W-:Y:S01]  /*3440*/  FADD R34, R15, -1 ;  /* 0xbf8000000f227421 */ /* 0x000fe20000000000 */
[----:B------:R-:W-:Y:S01]  /*3450*/  @!P0 FMUL R49, R49, 16777216 ;  /* 0x4b80000031318820 */ /* 0x000fe20000400000 */
[----:B------:R-:W-:Y:S01]  /*3460*/  IMAD R51, R22, 0x4, R45 ;  /* 0x0000000416337824 */ /* 0x000fe200078e022d */
[----:B------:R-:W-:Y:S01]  /*3470*/  F2FP.F16.F32.PACK_AB R13, R13, R10 ;  /* 0x0000000a0d0d723e */ /* 0x000fe200000000ff */
[----:B------:R-:W-:Y:S01]  /*3480*/  @!P0 FMUL R73, R73, 16777216 ;  /* 0x4b80000049498820 */ /* 0x000fe20000400000 */
[----:B------:R-:W-:Y:S01]  /*3490*/  F2FP.F16.F32.PACK_AB R10, R46, R3 ;  /* 0x000000032e0a723e */ /* 0x000fe200000000ff */
[----:B------:R-:W-:Y:S01]  /*34a0*/  @!P0 FMUL R81, R81, 16777216 ;  /* 0x4b80000051518820 */ /* 0x000fe20000400000 */
[----:B------:R-:W-:Y:S01]  /*34b0*/  FMUL R20, R8, R53 ;  /* 0x0000003508147220 */ /* 0x000fe20000400000 */
[----:B------:R-:W-:-:S02]  /*34c0*/  IMAD R53, R22, 0x4, R51 ;  /* 0x0000000416357824 */ /* 0x000fc400078e0233 */
[C---:B------:R-:W-:Y:S01]  /*34d0*/  FMUL R59, R8.reuse, R49 ;  /* 0x00000031083b7220 */ /* 0x040fe20000400000 */
[C---:B------:R-:W-:Y:S01]  /*34e0*/  FMUL R12, R8.reuse, R73 ;  /* 0x00000049080c7220 */ /* 0x040fe20000400000 */
[----:B------:R1:W-:Y:S01]  /*34f0*/  STS.128 [R6+UR4], R16 ;  /* 0x0000001006007988 */ /* 0x0003e20008000c04 */
[----:B------:R-:W-:Y:S01]  /*3500*/  FMUL R81, R8, R81 ;  /* 0x0000005108517220 */ /* 0x000fe20000400000 */
[----:B------:R-:W-:Y:S01]  /*3510*/  IMAD R57, R22, 0x4, R53 ;  /* 0x0000000416397824 */ /* 0x000fe200078e0235 */
[----:B------:R-:W-:Y:S01]  /*3520*/  F2FP.F16.F32.PACK_AB R9, R38, R47 ;  /* 0x0000002f2609723e */ /* 0x000fe200000000ff */
[----:B------:R-:W-:Y:S01]  /*3530*/  USHF.R.U32.HI UR6, URZ, 0x2, UR6 ;  /* 0x000000023f067899 */ /* 0x000fe20008011606 */
[----:B------:R-:W-:Y:S01]  /*3540*/  F2FP.F16.F32.PACK_AB R15, R20, R59 ;  /* 0x0000003b140f723e */ /* 0x000fe200000000ff */
[----:B------:R-:W-:Y:S01]  /*3550*/  IMAD R47, R22, 0x4, R57 ;  /* 0x00000004162f7824 */ /* 0x000fe200078e0239 */
[----:B------:R-:W-:Y:S02]  /*3560*/  F2FP.F16.F32.PACK_AB R12, R12, R81 ;  /* 0x000000510c0c723e */ /* 0x000fe400000000ff */
[----:B------:R-:W-:Y:S01]  /*3570*/  F2FP.F16.F32.PACK_AB R8, R56, R79 ;  /* 0x0000004f3808723e */ /* 0x000fe200000000ff */
[----:B------:R-:W-:Y:S01]  /*3580*/  IMAD R49, R22, 0x4, R47 ;  /* 0x0000000416317824 */ /* 0x000fe200078e022f */
[----:B------:R-:W-:Y:S01]  /*3590*/  F2FP.F16.F32.PACK_AB R11, R54, R55 ;  /* 0x00000037360b723e */ /* 0x000fe200000000ff */
[----:B------:R-:W-:Y:S01]  /*35a0*/  STS.128 [R6+UR4+0x400], R12 ;  /* 0x0004000c06007988 */ /* 0x000fe20008000c04 */
[----:B------:R-:W-:Y:S01]  /*35b0*/  ISETP.GE.U32.AND P0, PT, R26, 0x7f800000, PT ;  /* 0x7f8000001a00780c */ /* 0x000fe20003f06070 */
[----:B------:R-:W-:Y:S01]  /*35c0*/  IMAD R23, R22, 0x4, R49 ;  /* 0x0000000416177824 */ /* 0x000fe200078e0231 */
[----:B------:R-:W-:Y:S01]  /*35d0*/  ISETP.GE.U32.AND P2, PT, R28, 0x7f800000, PT ;  /* 0x7f8000001c00780c */ /* 0x000fe20003f46070 */
[----:B-1----:R-:W-:Y:S01]  /*35e0*/  IMAD.MOV.U32 R17, RZ, RZ, 0x3dc6b27f ;  /* 0x3dc6b27fff117424 */ /* 0x002fe200078e00ff */
[----:B------:R1:W-:Y:S01]  /*35f0*/  STS.128 [R6+UR4+0x80], R8 ;  /* 0x0000800806007988 */ /* 0x0003e20008000c04 */
[----:B------:R-:W-:Y:S01]  /*3600*/  IMAD R21, R22, 0x4, R23 ;  /* 0x0000000416157824 */ /* 0x000fe200078e0217 */
[----:B------:R-:W-:Y:S01]  /*3610*/  FSETP.NEU.AND P1, PT, R26, RZ, PT ;  /* 0x000000ff1a00720b */ /* 0x000fe20003f2d000 */
[-C--:B------:R-:W-:Y:S01]  /*3620*/  FFMA.FTZ R16, R7, R17.reuse, -0.16845393180847167969 ;  /* 0xbe2c7f3007107423 */ /* 0x080fe20000010011 */
[----:B------:R-:W-:Y:S01]  /*3630*/  FFMA.FTZ R3, R34, R17, -0.16845393180847167969 ;  /* 0xbe2c7f3022037423 */ /* 0x000fe20000010011 */
[----:B------:R-:W-:Y:S01]  /*3640*/  IMAD R20, R22, 0x4, R21 ;  /* 0x0000000416147824 */ /* 0x000fe200078e0215 */
[----:B------:R-:W-:Y:S01]  /*3650*/  LOP3.LUT R5, R5, UR6, RZ, 0x3c, !PT ;  /* 0x0000000605057c12 */ /* 0x000fe2000f8e3cff */
[----:B------:R-:W-:Y:S01]  /*3660*/  FFMA.FTZ R16, R7, R16, 0.1716887056827545166 ;  /* 0x3e2fcf2a07107423 */ /* 0x000fe20000010010 */
[----:B------:R-:W-:-:S02]  /*3670*/  FFMA.FTZ R3, R34, R3, 0.1716887056827545166 ;  /* 0x3e2fcf2a22037423 */ /* 0x000fc40000010003 */
[----:B------:R-:W-:Y:S01]  /*3680*/  LOP3.LUT R92, R5, 0x40, RZ, 0x3c, !PT ;  /* 0x00000040055c7812 */ /* 0x000fe200078e3cff */
[C---:B------:R-:W-:Y:S01]  /*3690*/  FFMA.FTZ R16, R7.reuse, R16, -0.17900948226451873779 ;  /* 0xbe374e4307107423 */ /* 0x040fe20000010010 */
[----:B------:R-:W-:Y:S01]  /*36a0*/  FFMA.FTZ R17, R34, R3, -0.17900948226451873779 ;  /* 0xbe374e4322117423 */ /* 0x000fe20000010003 */
[----:B------:R-:W-:Y:S02]  /*36b0*/  IMAD R3, R22, 0x4, R20 ;  /* 0x0000000416037824 */ /* 0x000fe400078e0214 */
[C---:B------:R-:W-:Y:S01]  /*36c0*/  FFMA.FTZ R16, R7.reuse, R16, 0.20512372255325317383 ;  /* 0x3e520bf407107423 */ /* 0x040fe20000010010 */
[----:B------:R-:W-:Y:S01]  /*36d0*/  FFMA.FTZ R17, R34, R17, 0.20512372255325317383 ;  /* 0x3e520bf422117423 */ /* 0x000fe20000010011 */
[----:B-1----:R-:W1:Y:S01]  /*36e0*/  LDC.64 R10, c[0x0][0x228] ;  /* 0x00008a00ff0a7b82 */ /* 0x002e620000000a00 */
[----:B------:R-:W-:Y:S02]  /*36f0*/  IMAD R55, R22, 0x4, R3 ;  /* 0x0000000416377824 */ /* 0x000fe400078e0203 */
[----:B------:R-:W-:Y:S01]  /*3700*/  FFMA.FTZ R18, R7, R16, -0.24046532809734344482 ;  /* 0xbe763c8b07127423 */ /* 0x000fe20000010010 */
[----:B------:R-:W-:Y:S01]  /*3710*/  FFMA.FTZ R17, R34, R17, -0.24046532809734344482 ;  /* 0xbe763c8b22117423 */ /* 0x000fe20000010011 */
[----:B------:R-:W-:Y:S01]  /*3720*/  F2FP.F16.F32.PACK_AB R16, R40, R77 ;  /* 0x0000004d2810723e */ /* 0x000fe200000000ff */
[----:B------:R-:W-:-:S02]  /*3730*/  IMAD R59, R22, 0x4, R55 ;  /* 0x00000004163b7824 */ /* 0x000fc400078e0237 */
[C---:B------:R-:W-:Y:S01]  /*3740*/  FFMA.FTZ R18, R7.reuse, R18, 0.28857114911079406738 ;  /* 0x3e93bf9907127423 */ /* 0x040fe20000010012 */
[----:B------:R-:W-:Y:S01]  /*3750*/  FFMA.FTZ R19, R34, R17, 0.28857114911079406738 ;  /* 0x3e93bf9922137423 */ /* 0x000fe20000010011 */
[----:B------:R-:W-:Y:S01]  /*3760*/  F2FP.F16.F32.PACK_AB R17, R36, R67 ;  /* 0x000000432411723e */ /* 0x000fe200000000ff */
[----:B------:R-:W-:Y:S02]  /*3770*/  IMAD R65, R22, 0x4, R59 ;  /* 0x0000000416417824 */ /* 0x000fe400078e023b */
[C---:B------:R-:W-:Y:S01]  /*3780*/  FFMA.FTZ R12, R7.reuse, R18, -0.36067417263984680176 ;  /* 0xbeb8aa49070c7423 */ /* 0x040fe20000010012 */
[----:B------:R-:W-:Y:S01]  /*3790*/  FFMA.FTZ R19, R34, R19, -0.36067417263984680176 ;  /* 0xbeb8aa4922137423 */ /* 0x000fe20000010013 */
[----:B------:R-:W-:Y:S01]  /*37a0*/  F2FP.F16.F32.PACK_AB R18, R32, R63 ;  /* 0x0000003f2012723e */ /* 0x000fe200000000ff */
[----:B------:R-:W-:Y:S02]  /*37b0*/  IMAD R67, R22, 0x4, R65 ;  /* 0x0000000416437824 */ /* 0x000fe400078e0241 */
[----:B------:R-:W-:Y:S01]  /*37c0*/  FFMA.FTZ R12, R7, R12, 0.48089820146560668945 ;  /* 0x3ef6384a070c7423 */ /* 0x000fe2000001000c */
[----:B------:R-:W-:Y:S01]  /*37d0*/  FFMA.FTZ R9, R34, R19, 0.48089820146560668945 ;  /* 0x3ef6384a22097423 */ /* 0x000fe20000010013 */
[----:B------:R-:W-:Y:S01]  /*37e0*/  F2FP.F16.F32.PACK_AB R19, R30, R35 ;  /* 0x000000231e13723e */ /* 0x000fe200000000ff */
[----:B------:R-:W-:-:S02]  /*37f0*/  IMAD R69, R22, 0x4, R67 ;  /* 0x0000000416457824 */ /* 0x000fc400078e0243 */
[C---:B------:R-:W-:Y:S01]  /*3800*/  FFMA.FTZ R12, R7.reuse, R12, -0.72134751081466674805 ;  /* 0xbf38aa3b070c7423 */ /* 0x040fe2000001000c */
[C---:B------:R-:W-:Y:S01]  /*3810*/  FFMA.FTZ R9, R34.reuse, R9, -0.72134751081466674805 ;  /* 0xbf38aa3b22097423 */ /* 0x040fe20000010009 */
[----:B------:R2:W-:Y:S02]  /*3820*/  STS.128 [R6+UR4+0x480], R16 ;  /* 0x0004801006007988 */ /* 0x0005e40008000c04 */
[C---:B------:R-:W-:Y:S01]  /*3830*/  FMUL R12, R7.reuse, R12 ;  /* 0x0000000c070c7220 */ /* 0x040fe20000400000 */
[----:B------:R-:W-:Y:S01]  /*3840*/  FMUL R9, R34, R9 ;  /* 0x0000000922097220 */ /* 0x000fe20000400000 */
[----:B------:R-:W-:Y:S01]  /*3850*/  ULDC.64 UR4, c[0x0][0x270] ;  /* 0x00009c0000047ab9 */ /* 0x000fe20000000a00 */
[----:B------:R-:W-:Y:S02]  /*3860*/  IMAD R77, R22, 0x4, R69 ;  /* 0x00000004164d7824 */ /* 0x000fe400078e0245 */
[----:B------:R-:W-:Y:S01]  /*3870*/  FMUL R12, R7, R12 ;  /* 0x0000000c070c7220 */ /* 0x000fe20000400000 */
[----:B------:R-:W-:Y:S01]  /*3880*/  FMUL R9, R34, R9 ;  /* 0x0000000922097220 */ /* 0x000fe20000400000 */
[----:B0-----:R-:W-:Y:S01]  /*3890*/  UIMAD UR4, UR10, UR4, URZ ;  /* 0x000000040a0472a4 */ /* 0x001fe2000f8e023f */
[----:B------:R-:W-:-:S02]  /*38a0*/  IMAD R75, R22, 0x4, R77 ;  /* 0x00000004164b7824 */ /* 0x000fc400078e024d */
[----:B------:R-:W-:Y:S01]  /*38b0*/  FFMA.FTZ R7, R7, 1.4426950216293334961, R12 ;  /* 0x3fb8aa3b07077823 */ /* 0x000fe2000001000c */
[----:B------:R-:W-:Y:S01]  /*38c0*/  FFMA.FTZ R34, R34, 1.4426950216293334961, R9 ;  /* 0x3fb8aa3b22227823 */ /* 0x000fe20000010009 */
[----:B------:R-:W-:Y:S01]  /*38d0*/  USHF.L.U32 UR7, UR4, 0x1, URZ ;  /* 0x0000000104077899 */ /* 0x000fe2000800063f */
[----:B------:R-:W-:Y:S02]  /*38e0*/  @P2 IMAD.MOV.U32 R9, RZ, RZ, 0x7f800000 ;  /* 0x7f800000ff092424 */ /* 0x000fe400078e00ff */
[----:B------:R-:W-:Y:S01]  /*38f0*/  FADD R54, R24, R7 ;  /* 0x0000000718367221 */ /* 0x000fe20000000000 */
[----:B------:R-:W-:Y:S02]  /*3900*/  @P0 IMAD.MOV.U32 R7, RZ, RZ, 0x7f800000 ;  /* 0x7f800000ff070424 */ /* 0x000fe400078e00ff */
[----:B------:R-:W-:Y:S01]  /*3910*/  FADD R58, R25, R34 ;  /* 0x00000022193a7221 */ /* 0x000fe20000000000 */
[----:B--2---:R-:W-:Y:S01]  /*3920*/  IMAD R6, R2, UR5, RZ ;  /* 0x0000000502067c24 */ /* 0x004fe2000f8e02ff */
[----:B------:R-:W-:Y:S01]  /*3930*/  UIMAD.WIDE UR4, UR4, 0x2, URZ ;  /* 0x00000002040478a5 */ /* 0x000fe2000f8e023f */
[----:B------:R-:W-:Y:S01]  /*3940*/  @P0 FFMA.FTZ R54, R26, R7, +INF ;  /* 0x7f8000001a360423 */ /* 0x000fe20000010007 */
[----:B------:R-:W-:Y:S01]  /*3950*/  @P2 FFMA.FTZ R58, R28, R9, +INF ;  /* 0x7f8000001c3a2423 */ /* 0x000fe20000010009 */
[C---:B------:R-:W-:Y:S01]  /*3960*/  IMAD.SHL.U32 R7, R6.reuse, 0x2, RZ ;  /* 0x0000000206077824 */ /* 0x040fe200078e00ff */
[----:B------:R-:W-:Y:S01]  /*3970*/  BAR.SYNC.DEFER_BLOCKING 0x0 ;  /* 0x0000000000007b1d */ /* 0x000fe20000010000 */
[----:B------:R-:W-:Y:S01]  /*3980*/  IMAD.HI R6, R6, 0x2, RZ ;  /* 0x0000000206067827 */ /* 0x000fe200078e02ff */
[----:B------:R-:W-:-:S02]  /*3990*/  FSETP.NEU.AND P0, PT, R28, RZ, PT ;  /* 0x000000ff1c00720b */ /* 0x000fc40003f0d000 */
[----:B-1----:R-:W-:Y:S01]  /*39a0*/  IADD3 R84, P2, P4, R7, UR7, R10 ;  /* 0x0000000707547c10 */ /* 0x002fe2000fc5e00a */
[----:B------:R-:W-:Y:S01]  /*39b0*/  IMAD R79, R22, 0x4, R75 ;  /* 0x00000004164f7824 */ /* 0x000fe200078e024b */
[----:B------:R-:W-:Y:S01]  /*39c0*/  FSEL R54, R54, -INF , P1 ;  /* 0xff80000036367808 */ /* 0x000fe20000800000 */
[----:B------:R-:W-:Y:S01]  /*39d0*/  ULDC UR4, c[0x0][0x27c] ;  /* 0x00009f0000047ab9 */ /* 0x000fe20000000800 */
[----:B------:R-:W-:Y:S01]  /*39e0*/  IADD3.X R16, R6, UR5, R11, P2, P4 ;  /* 0x0000000506107c10 */ /* 0x000fe200097e840b */
[----:B------:R-:W-:Y:S01]  /*39f0*/  IMAD R81, R22, 0x4, R79 ;  /* 0x0000000416517824 */ /* 0x000fe200078e024f */
[-C--:B------:R-:W-:Y:S01]  /*3a00*/  LEA R34, P5, R31, R84.reuse, 0x1 ;  /* 0x000000541f227211 */ /* 0x080fe200078a08ff */
[----:B------:R-:W-:Y:S01]  /*3a10*/  FFMA R54, R54, 0.69314718246459960938, R61 ;  /* 0x3f31721836367823 */ /* 0x000fe2000000003d */
[-C--:B------:R-:W-:Y:S01]  /*3a20*/  LEA R26, P6, R27, R84.reuse, 0x1 ;  /* 0x000000541b1a7211 */ /* 0x080fe200078c08ff */
[C---:B------:R-:W-:Y:S01]  /*3a30*/  IMAD R17, R22.reuse, 0x4, R81 ;  /* 0x0000000416117824 */ /* 0x040fe200078e0251 */
[-C--:B------:R-:W-:Y:S01]  /*3a40*/  LEA R24, P2, R29, R84.reuse, 0x1 ;  /* 0x000000541d187211 */ /* 0x080fe200078408ff */
[----:B------:R-:W-:Y:S01]  /*3a50*/  UIMAD UR4, UR10, UR4, URZ ;  /* 0x000000040a0472a4 */ /* 0x000fe2000f8e023f */
[----:B------:R-:W-:Y:S01]  /*3a60*/  LEA R6, P4, R37, R84, 0x1 ;  /* 0x0000005425067211 */ /* 0x000fe200078808ff */
[C---:B------:R-:W-:Y:S01]  /*3a70*/  IMAD R19, R22.reuse, 0x4, R17 ;  /* 0x0000000416137824 */ /* 0x040fe200078e0211 */
[----:B------:R-:W-:Y:S01]  /*3a80*/  LEA.HI.X.SX32 R35, R31, R16, 0x1, P5 ;  /* 0x000000101f237211 */ /* 0x000fe200028f0eff */
[----:B------:R-:W-:Y:S01]  /*3a90*/  USHF.L.U32 UR6, UR4, 0x2, URZ ;  /* 0x0000000204067899 */ /* 0x000fe2000800063f */
[----:B------:R-:W-:Y:S01]  /*3aa0*/  LEA R28, P5, R33, R84, 0x1 ;  /* 0x00000054211c7211 */ /* 0x000fe200078a08ff */
[C---:B------:R-:W-:Y:S01]  /*3ab0*/  IMAD R85, R22.reuse, 0x4, R19 ;  /* 0x0000000416557824 */ /* 0x040fe200078e0213 */
[-C--:B------:R-:W-:Y:S01]  /*3ac0*/  LEA.HI.X.SX32 R27, R27, R16.reuse, 0x1, P6 ;  /* 0x000000101b1b7211 */ /* 0x080fe200030f0eff */
[----:B------:R-:W-:Y:S01]  /*3ad0*/  UIMAD.WIDE UR4, UR4, 0x4, URZ ;  /* 0x00000004040478a5 */ /* 0x000fe2000f8e023f */
[----:B------:R-:W-:Y:S01]  /*3ae0*/  LEA.HI.X.SX32 R25, R29, R16, 0x1, P2 ;  /* 0x000000101d197211 */ /* 0x000fe200010f0eff */
[----:B------:R-:W0:Y:S01]  /*3af0*/  LDS.128 R8, [R5+UR60] ;  /* 0x0000003c05087984 */ /* 0x000e220008000c00 */
[-C--:B------:R-:W-:Y:S01]  /*3b00*/  LEA R30, P6, R39, R84.reuse, 0x1 ;  /* 0x00000054271e7211 */ /* 0x080fe200078c08ff */
[C---:B------:R-:W-:Y:S01]  /*3b10*/  IMAD R87, R22.reuse, 0x4, R85 ;  /* 0x0000000416577824 */ /* 0x040fe200078e0255 */
[----:B------:R-:W-:Y:S01]  /*3b20*/  LEA R32, P2, R41, R84, 0x1 ;  /* 0x0000005429207211 */ /* 0x000fe200078408ff */
[----:B------:R-:W1:Y:S01]  /*3b30*/  LDS.128 R12, [R92+UR60] ;  /* 0x0000003c5c0c7984 */ /* 0x000e620008000c00 */
[----:B------:R-:W-:Y:S01]  /*3b40*/  LEA.HI.X.SX32 R7, R37, R16, 0x1, P4 ;  /* 0x0000001025077211 */ /* 0x000fe200020f0eff */
[----:B------:R-:W-:Y:S01]  /*3b50*/  IMAD R22, R22, 0x4, R87 ;  /* 0x0000000416167824 */ /* 0x000fe200078e0257 */
[----:B------:R-:W-:-:S02]  /*3b60*/  LEA R36, P4, R43, R84, 0x1 ;  /* 0x000000542b247211 */ /* 0x000fc400078808ff */
[-C--:B------:R-:W-:Y:S02]  /*3b70*/  LEA.HI.X.SX32 R29, R33, R16.reuse, 0x1, P5 ;  /* 0x00000010211d7211 */ /* 0x080fe400028f0eff */
[-C--:B------:R-:W-:Y:S02]  /*3b80*/  LEA.HI.X.SX32 R31, R39, R16.reuse, 0x1, P6 ;  /* 0x00000010271f7211 */ /* 0x080fe400030f0eff */
[----:B------:R-:W-:Y:S02]  /*3b90*/  LEA.HI.X.SX32 R33, R41, R16, 0x1, P2 ;  /* 0x0000001029217211 */ /* 0x000fe400010f0eff */
[-C--:B------:R-:W-:Y:S02]  /*3ba0*/  LEA R38, P5, R45, R84.reuse, 0x1 ;  /* 0x000000542d267211 */ /* 0x080fe400078a08ff */
[-C--:B------:R-:W-:Y:S02]  /*3bb0*/  LEA R40, P6, R51, R84.reuse, 0x1 ;  /* 0x0000005433287211 */ /* 0x080fe400078c08ff */
[----:B------:R-:W-:-:S02]  /*3bc0*/  LEA R42, P2, R53, R84, 0x1 ;  /* 0x00000054352a7211 */ /* 0x000fc400078408ff */
[----:B------:R-:W-:Y:S02]  /*3bd0*/  LEA.HI.X.SX32 R37, R43, R16, 0x1, P4 ;  /* 0x000000102b257211 */ /* 0x000fe400020f0eff */
[----:B------:R-:W-:Y:S02]  /*3be0*/  LEA R44, P4, R57, R84, 0x1 ;  /* 0x00000054392c7211 */ /* 0x000fe400078808ff */
[-C--:B------:R-:W-:Y:S02]  /*3bf0*/  LEA.HI.X.SX32 R39, R45, R16.reuse, 0x1, P5 ;  /* 0x000000102d277211 */ /* 0x080fe400028f0eff */
[-C--:B------:R-:W-:Y:S02]  /*3c00*/  LEA.HI.X.SX32 R41, R51, R16.reuse, 0x1, P6 ;  /* 0x0000001033297211 */ /* 0x080fe400030f0eff */
[----:B------:R-:W-:Y:S02]  /*3c10*/  LEA.HI.X.SX32 R43, R53, R16, 0x1, P2 ;  /* 0x00000010352b7211 */ /* 0x000fe400010f0eff */
[----:B------:R-:W-:-:S02]  /*3c20*/  LEA R46, P5, R47, R84, 0x1 ;  /* 0x000000542f2e7211 */ /* 0x000fc400078a08ff */
[-C--:B------:R-:W-:Y:S02]  /*3c30*/  LEA R48, P6, R49, R84.reuse, 0x1 ;  /* 0x0000005431307211 */ /* 0x080fe400078c08ff */
[----:B------:R-:W-:Y:S02]  /*3c40*/  LEA R50, P2, R23, R84, 0x1 ;  /* 0x0000005417327211 */ /* 0x000fe400078408ff */
[----:B------:R-:W-:Y:S02]  /*3c50*/  LEA.HI.X.SX32 R45, R57, R16, 0x1, P4 ;  /* 0x00000010392d7211 */ /* 0x000fe400020f0eff */
[----:B------:R-:W-:Y:S01]  /*3c60*/  LEA R52, P4, R21, R84, 0x1 ;  /* 0x0000005415347211 */ /* 0x000fe200078808ff */
[----:B0-----:R0:W-:Y:S01]  /*3c70*/  STG.E.U16 desc[UR8][R34.64], R8 ;  /* 0x0000000822007986 */ /* 0x0011e2000c101508 */
[-C--:B------:R-:W-:Y:S02]  /*3c80*/  LEA.HI.X.SX32 R47, R47, R16.reuse, 0x1, P5 ;  /* 0x000000102f2f7211 */ /* 0x080fe400028f0eff */
[-C--:B------:R-:W-:Y:S01]  /*3c90*/  LEA.HI.X.SX32 R49, R49, R16.reuse, 0x1, P6 ;  /* 0x0000001031317211 */ /* 0x080fe200030f0eff */
[----:B-1----:R1:W-:Y:S01]  /*3ca0*/  STG.E.U16 desc[UR8][R26.64], R12 ;  /* 0x0000000c1a007986 */ /* 0x0023e2000c101508 */
[----:B------:R-:W-:-:S02]  /*3cb0*/  LEA.HI.X.SX32 R51, R23, R16, 0x1, P2 ;  /* 0x0000001017337211 */ /* 0x000fc400010f0eff */
[CC--:B------:R-:W-:Y:S02]  /*3cc0*/  LEA R56, P5, R20.reuse, R84.reuse, 0x1 ;  /* 0x0000005414387211 */ /* 0x0c0fe400078a08ff */
[-C--:B------:R-:W-:Y:S02]  /*3cd0*/  LEA R62, P6, R3, R84.reuse, 0x1 ;  /* 0x00000054033e7211 */ /* 0x080fe400078c08ff */
[----:B------:R-:W-:Y:S02]  /*3ce0*/  LEA R70, P2, R55, R84, 0x1 ;  /* 0x0000005437467211 */ /* 0x000fe400078408ff */
[----:B------:R-:W-:Y:S02]  /*3cf0*/  LEA.HI.X.SX32 R53, R21, R16, 0x1, P4 ;  /* 0x0000001015357211 */ /* 0x000fe400020f0eff */
[----:B------:R-:W-:Y:S02]  /*3d00*/  LEA R72, P4, R59, R84, 0x1 ;  /* 0x000000543b487211 */ /* 0x000fe400078808ff */
[----:B------:R-:W-:-:S02]  /*3d10*/  LEA.HI.X.SX32 R57, R20, R16, 0x1, P5 ;  /* 0x0000001014397211 */ /* 0x000fc400028f0eff */
[-C--:B------:R-:W-:Y:S02]  /*3d20*/  LEA.HI.X.SX32 R63, R3, R16.reuse, 0x1, P6 ;  /* 0x00000010033f7211 */ /* 0x080fe400030f0eff */
[----:B------:R-:W-:Y:S02]  /*3d30*/  LEA.HI.X.SX32 R71, R55, R16, 0x1, P2 ;  /* 0x0000001037477211 */ /* 0x000fe400010f0eff */
[-C--:B------:R-:W-:Y:S02]  /*3d40*/  LEA R64, P5, R65, R84.reuse, 0x1 ;  /* 0x0000005441407211 */ /* 0x080fe400078a08ff */
[-C--:B------:R-:W-:Y:S02]  /*3d50*/  LEA R66, P6, R67, R84.reuse, 0x1 ;  /* 0x0000005443427211 */ /* 0x080fe400078c08ff */
[----:B------:R-:W-:Y:S02]  /*3d60*/  LEA R68, P2, R69, R84, 0x1 ;  /* 0x0000005445447211 */ /* 0x000fe400078408ff */
[----:B------:R-:W-:-:S02]  /*3d70*/  LEA.HI.X.SX32 R73, R59, R16, 0x1, P4 ;  /* 0x000000103b497211 */ /* 0x000fc400020f0eff */
[----:B------:R-:W-:Y:S02]  /*3d80*/  LEA R76, P4, R77, R84, 0x1 ;  /* 0x000000544d4c7211 */ /* 0x000fe400078808ff */
[-C--:B------:R-:W-:Y:S02]  /*3d90*/  LEA.HI.X.SX32 R65, R65, R16.reuse, 0x1, P5 ;  /* 0x0000001041417211 */ /* 0x080fe400028f0eff */
[-C--:B------:R-:W-:Y:S02]  /*3da0*/  LEA.HI.X.SX32 R67, R67, R16.reuse, 0x1, P6 ;  /* 0x0000001043437211 */ /* 0x080fe400030f0eff */
[----:B------:R-:W-:Y:S02]  /*3db0*/  LEA.HI.X.SX32 R69, R69, R16, 0x1, P2 ;  /* 0x0000001045457211 */ /* 0x000fe400010f0eff */
[-C--:B------:R-:W-:Y:S02]  /*3dc0*/  LEA R74, P5, R75, R84.reuse, 0x1 ;  /* 0x000000544b4a7211 */ /* 0x080fe400078a08ff */
[----:B------:R-:W-:-:S02]  /*3dd0*/  LEA R78, P6, R79, R84, 0x1 ;  /* 0x000000544f4e7211 */ /* 0x000fc400078c08ff */
[----:B------:R-:W-:Y:S02]  /*3de0*/  LEA R82, P2, R81, R84, 0x1 ;  /* 0x0000005451527211 */ /* 0x000fe400078408ff */
[----:B------:R-:W-:Y:S02]  /*3df0*/  LEA.HI.X.SX32 R77, R77, R16, 0x1, P4 ;  /* 0x000000104d4d7211 */ /* 0x000fe400020f0eff */
[----:B------:R-:W-:Y:S02]  /*3e00*/  LEA R80, P4, R17, R84, 0x1 ;  /* 0x0000005411507211 */ /* 0x000fe400078808ff */
[-C--:B------:R-:W-:Y:S02]  /*3e10*/  LEA.HI.X.SX32 R75, R75, R16.reuse, 0x1, P5 ;  /* 0x000000104b4b7211 */ /* 0x080fe400028f0eff */
[-C--:B------:R-:W-:Y:S02]  /*3e20*/  LEA.HI.X.SX32 R79, R79, R16.reuse, 0x1, P6 ;  /* 0x000000104f4f7211 */ /* 0x080fe400030f0eff */
[----:B------:R-:W-:-:S02]  /*3e30*/  LEA.HI.X.SX32 R83, R81, R16, 0x1, P2 ;  /* 0x0000001051537211 */ /* 0x000fc400010f0eff */
[-C--:B------:R-:W-:Y:S02]  /*3e40*/  LEA R88, P5, R19, R84.reuse, 0x1 ;  /* 0x0000005413587211 */ /* 0x080fe400078a08ff */
[-C--:B------:R-:W-:Y:S02]  /*3e50*/  LEA R90, P6, R85, R84.reuse, 0x1 ;  /* 0x00000054555a7211 */ /* 0x080fe400078c08ff */
[----:B------:R-:W-:Y:S02]  /*3e60*/  LEA R86, P2, R87, R84, 0x1 ;  /* 0x0000005457567211 */ /* 0x000fe400078408ff */
[----:B------:R-:W-:Y:S02]  /*3e70*/  LEA.HI.X.SX32 R81, R17, R16, 0x1, P4 ;  /* 0x0000001011517211 */ /* 0x000fe400020f0eff */
[----:B------:R-:W-:Y:S02]  /*3e80*/  LEA R84, P4, R22, R84, 0x1 ;  /* 0x0000005416547211 */ /* 0x000fe400078808ff */
[----:B------:R-:W-:-:S02]  /*3e90*/  LEA.HI.X.SX32 R91, R85, R16, 0x1, P6 ;  /* 0x00000010555b7211 */ /* 0x000fc400030f0eff */
[-C--:B------:R-:W-:Y:S02]  /*3ea0*/  LEA.HI.X.SX32 R89, R19, R16.reuse, 0x1, P5 ;  /* 0x0000001013597211 */ /* 0x080fe400028f0eff */
[-C--:B------:R-:W-:Y:S02]  /*3eb0*/  LEA.HI.X.SX32 R87, R87, R16.reuse, 0x1, P2 ;  /* 0x0000001057577211 */ /* 0x080fe400010f0eff */
[----:B------:R-:W-:Y:S02]  /*3ec0*/  LEA.HI.X.SX32 R85, R22, R16, 0x1, P4 ;  /* 0x0000001016557211 */ /* 0x000fe400020f0eff */
[----:B------:R2:W3:Y:S01]  /*3ed0*/  LDS.128 R16, [R5+UR60+0x800] ;  /* 0x0008003c05107984 */ /* 0x0004e20008000c00 */
[----:B------:R-:W-:Y:S02]  /*3ee0*/  PRMT R3, R8, 0x7632, R3 ;  /* 0x0000763208037816 */ /* 0x000fe40000000003 */
[----:B0-----:R-:W-:Y:S01]  /*3ef0*/  PRMT R35, R12, 0x7632, R35 ;  /* 0x000076320c237816 */ /* 0x001fe20000000023 */
[----:B------:R-:W0:Y:S01]  /*3f00*/  LDS.128 R20, [R92+UR60+0x800] ;  /* 0x0008003c5c147984 */ /* 0x000e220008000c00 */
[----:B------:R-:W-:-:S02]  /*3f10*/  PRMT R8, R14, 0x7632, R8 ;  /* 0x000076320e087816 */ /* 0x000fc40000000008 */
[----:B-1----:R-:W-:Y:S01]  /*3f20*/  PRMT R26, R15, 0x7632, R26 ;  /* 0x000076320f1a7816 */ /* 0x002fe2000000001a */
[----:B------:R1:W-:Y:S01]  /*3f30*/  STG.E.U16 desc[UR8][R24.64], R3 ;  /* 0x0000000318007986 */ /* 0x0003e2000c101508 */
[----:B--2---:R-:W-:-:S03]  /*3f40*/  PRMT R5, R10, 0x7632, R5 ;  /* 0x000076320a057816 */ /* 0x004fc60000000005 */
[----:B------:R2:W-:Y:S04]  /*3f50*/  STG.E.U16 desc[UR8][R6.64], R35 ;  /* 0x0000002306007986 */ /* 0x0005e8000c101508 */
[----:B------:R-:W-:Y:S01]  /*3f60*/  STG.E.U16 desc[UR8][R28.64], R9 ;  /* 0x000000091c007986 */ /* 0x000fe2000c101508 */
[----:B-1----:R-:W-:-:S03]  /*3f70*/  PRMT R25, R13, 0x7632, R25 ;  /* 0x000076320d197816 */ /* 0x002fc60000000019 */
[----:B------:R-:W-:Y:S01]  /*3f80*/  STG.E.U16 desc[UR8][R30.64], R13 ;  /* 0x0000000d1e007986 */ /* 0x000fe2000c101508 */
[----:B------:R-:W-:Y:S02]  /*3f90*/  PRMT R3, R11, 0x7632, R3 ;  /* 0x000076320b037816 */ /* 0x000fe40000000003 */
[----:B--2---:R-:W-:-:S05]  /*3fa0*/  PRMT R7, R9, 0x7632, R7 ;  /* 0x0000763209077816 */ /* 0x004fca0000000007 */
[----:B------:R1:W-:Y:S04]  /*3fb0*/  STG.E.U16 desc[UR8][R32.64], R7 ;  /* 0x0000000720007986 */ /* 0x0003e8000c101508 */
[----:B------:R0:W-:Y:S04]  /*3fc0*/  STG.E.U16 desc[UR8][R36.64], R25 ;  /* 0x0000001924007986 */ /* 0x0001e8000c101508 */
[----:B------:R2:W-:Y:S01]  /*3fd0*/  STG.E.U16 desc[UR8][R38.64], R10 ;  /* 0x0000000a26007986 */ /* 0x0005e2000c101508 */
[----:B---3--:R-:W-:-:S03]  /*3fe0*/  PRMT R35, R16, 0x7632, R35 ;  /* 0x0000763210237816 */ /* 0x008fc60000000023 */
[----:B------:R3:W-:Y:S01]  /*3ff0*/  STG.E.U16 desc[UR8][R40.64], R14 ;  /* 0x0000000e28007986 */ /* 0x0007e2000c101508 */
[----:B------:R-:W-:Y:S01]  /*4000*/  PRMT R34, R17, 0x7632, R34 ;  /* 0x0000763211227816 */ /* 0x000fe20000000022 */
[----:B-1----:R-:W1:Y:S02]  /*4010*/  LDC.64 R6, c[0x0][0x230] ;  /* 0x00008c00ff067b82 */ /* 0x002e640000000a00 */
[----:B------:R4:W-:Y:S01]  /*4020*/  STG.E.U16 desc[UR8][R42.64], R5 ;  /* 0x000000052a007986 */ /* 0x0009e2000c101508 */
[----:B0-----:R-:W-:-:S03]  /*4030*/  PRMT R36, R20, 0x7632, R36 ;  /* 0x0000763214247816 */ /* 0x001fc60000000024 */
[----:B------:R-:W-:Y:S01]  /*4040*/  STG.E.U16 desc[UR8][R44.64], R8 ;  /* 0x000000082c007986 */ /* 0x000fe2000c101508 */
[----:B--2---:R-:W-:-:S03]  /*4050*/  PRMT R38, R21, 0x7632, R38 ;  /* 0x0000763215267816 */ /* 0x004fc60000000026 */
[----:B------:R-:W-:Y:S01]  /*4060*/  STG.E.U16 desc[UR8][R46.64], R11 ;  /* 0x0000000b2e007986 */ /* 0x000fe2000c101508 */
[----:B---3--:R-:W-:Y:S02]  /*4070*/  PRMT R41, R18, 0x7632, R41 ;  /* 0x0000763212297816 */ /* 0x008fe40000000029 */
[----:B------:R-:W-:Y:S01]  /*4080*/  PRMT R40, R22, 0x7632, R40 ;  /* 0x0000763216287816 */ /* 0x000fe20000000028 */
[----:B------:R-:W-:Y:S01]  /*4090*/  STG.E.U16 desc[UR8][R48.64], R15 ;  /* 0x0000000f30007986 */ /* 0x000fe2000c101508 */
[----:B----4-:R-:W-:Y:S02]  /*40a0*/  PRMT R43, R19, 0x7632, R43 ;  /* 0x00007632132b7816 */ /* 0x010fe4000000002b */
[----:B------:R-:W-:Y:S01]  /*40b0*/  PRMT R42, R23, 0x7632, R42 ;  /* 0x00007632172a7816 */ /* 0x000fe2000000002a */
[----:B------:R0:W-:Y:S01]  /*40c0*/  STG.E.U16 desc[UR8][R50.64], R3 ;  /* 0x0000000332007986 */ /* 0x0001e2000c101508 */
[----:B------:R-:W-:Y:S01]  /*40d0*/  LOP3.LUT R5, R4, 0xf8, RZ, 0xc0, !PT ;  /* 0x000000f804057812 */ /* 0x000fe200078ec0ff */
[----:B------:R-:W-:-:S02]  /*40e0*/  IMAD.HI R4, R2, 0x4, RZ ;  /* 0x0000000402047827 */ /* 0x000fc400078e02ff */
[----:B------:R2:W-:Y:S04]  /*40f0*/  STG.E.U16 desc[UR8][R52.64], R26 ;  /* 0x0000001a34007986 */ /* 0x0005e8000c101508 */
[----:B------:R2:W-:Y:S04]  /*4100*/  STG.E.U16 desc[UR8][R56.64], R16 ;  /* 0x0000001038007986 */ /* 0x0005e8000c101508 */
[----:B------:R2:W-:Y:S01]  /*4110*/  STG.E.U16 desc[UR8][R62.64], R20 ;  /* 0x000000143e007986 */ /* 0x0005e2000c101508 */
[----:B0-----:R-:W-:-:S03]  /*4120*/  FSEL R3, R58, -INF , P0 ;  /* 0xff8000003a037808 */ /* 0x001fc60000000000 */
[----:B------:R2:W-:Y:S02]  /*4130*/  STG.E.U16 desc[UR8][R70.64], R35 ;  /* 0x0000002346007986 */ /* 0x0005e4000c101508 */
[----:B------:R-:W-:Y:S01]  /*4140*/  FFMA R55, R3, 0.69314718246459960938, R60 ;  /* 0x3f31721803377823 */ /* 0x000fe2000000003c */
[----:B------:R-:W-:Y:S01]  /*4150*/  IMAD.SHL.U32 R3, R2, 0x4, RZ ;  /* 0x0000000402037824 */ /* 0x000fe200078e00ff */
[----:B------:R2:W-:Y:S04]  /*4160*/  STG.E.U16 desc[UR8][R72.64], R36 ;  /* 0x0000002448007986 */ /* 0x0005e8000c101508 */
[----:B------:R2:W-:Y:S01]  /*4170*/  STG.E.U16 desc[UR8][R64.64], R17 ;  /* 0x0000001140007986 */ /* 0x0005e2000c101508 */
[----:B-1----:R-:W-:-:S03]  /*4180*/  IADD3 R2, P0, P1, R3, UR6, R6 ;  /* 0x0000000603027c10 */ /* 0x002fc6000f91e006 */
[----:B------:R2:W-:Y:S01]  /*4190*/  STG.E.U16 desc[UR8][R66.64], R21 ;  /* 0x0000001542007986 */ /* 0x0005e2000c101508 */
[----:B------:R-:W-:-:S03]  /*41a0*/  IADD3.X R3, R4, UR5, R7, P0, P1 ;  /* 0x0000000504037c10 */ /* 0x000fc600087e2407 */
[----:B------:R2:W-:Y:S04]  /*41b0*/  STG.E.U16 desc[UR8][R68.64], R34 ;  /* 0x0000002244007986 */ /* 0x0005e8000c101508 */
        /* <DEDUP_REMOVED lines=8> */
[----:B------:R2:W-:Y:S01]  /*4240*/  STG.E.U16 desc[UR8][R84.64], R42 ;  /* 0x0000002a54007986 */ /* 0x0005e2000c101508 */
[----:B------:R-:W-:Y:S06]  /*4250*/  BAR.SYNC.DEFER_BLOCKING 0x0 ;  /* 0x0000000000007b1d */ /* 0x000fec0000010000 */
[----:B------:R2:W-:Y:S02]  /*4260*/  STS.64 [R5+UR60], R54 ;  /* 0x0000003605007988 */ /* 0x0005e40008000a3c */
[----:B------:R-:W-:Y:S06]  /*4270*/  BAR.SYNC.DEFER_BLOCKING 0x0 ;  /* 0x0000000000007b1d */ /* 0x000fec0000010000 */
[----:B------:R-:W-:Y:S05]  /*4280*/  @P3 EXIT ;  /* 0x000000000000394d */ /* 0x000fea0003800000 */
[----:B--2---:R-:W0:Y:S01]  /*4290*/  LDS R5, [R0] ;  /* 0x0000000000057984 */ /* 0x004e220000000800 */
[----:B------:R-:W-:-:S03]  /*42a0*/  ULDC.64 UR4, c[0x0][0x208] ;  /* 0x0000820000047ab9 */ /* 0x000fc60000000a00 */
[----:B0-----:R-:W-:Y:S01]  /*42b0*/  STG.E desc[UR4][R2.64], R5 ;  /* 0x0000000502007986 */ /* 0x001fe2000c101904 */
[----:B------:R-:W-:Y:S05]  /*42c0*/  EXIT ;  /* 0x000000000000794d */ /* 0x000fea0003800000 */
.L_x_2:
[----:B------:R-:W-:-:S00]  /*42d0*/  BRA `(.L_x_2) ;  /* 0xfffffffc00fc7947 */ /* 0x000fc0000383ffff */
[----:B------:R-:W-:-:S00]  /*42e0*/  NOP ;  /* 0x0000000000007918 */ /* 0x000fc00000000000 */
        /* <DEDUP_REMOVED lines=9> */
.L_x_3:


//--------------------- .nv.global.init           --------------------------
	.section	.nv.global.init,"aw",@progbits
.nv.global.init:
	.type		_$_str,@object
	.size		_$_str,(.L_0 - _$_str)
_$_str:
        /*0000*/ 	.byte	0x5f, 0x5f, 0x43, 0x55, 0x44, 0x41, 0x5f, 0x46, 0x54, 0x5a, 0x00
.L_0:


//--------------------- .nv.shared.attn_fwd       --------------------------
	.section	.nv.shared.attn_fwd,"aw",@nobits
	.sectionflags	@""
	.align	16
	.zero		1024


//--------------------- .nv.shared.reserved.0     --------------------------
	.section	.nv.shared.reserved.0,"aw",@nobits
	.weak		__nv_reservedSMEM_offset_0_alias
	.size		__nv_reservedSMEM_offset_0_alias, 0, 0
	.other		__nv_reservedSMEM_offset_0_alias,@"STO_CUDA_RESERVED_SHARED STV_DEFAULT"
__nv_reservedSMEM_offset_0_alias:
	.zero		0


//--------------------- .nv.constant0.attn_fwd    --------------------------
	.section	.nv.constant0.attn_fwd,"a",@progbits
	.sectionflags	@""
	.align	4
.nv.constant0.attn_fwd:
	.zero		664


//--------------------- SYMBOLS --------------------------

	.type		.nv.reservedSmem.offset0,@object
	.size		.nv.reservedSmem.offset0,0x4
